	.target	sm_90a

	.elftype	@"ET_EXEC"


//--------------------- .note.nv.tkinfo           --------------------------
	.section	.note.nv.tkinfo,"",@"SHT_NOTE"
	.sectionflags	@"SHF_NOTE_NV_TKINFO"
	.tkinfo
        /*0018*/ 	.word	0x00000002
        /*0030*/ 	.string	""
        /*0030*/ 	.string	"ptxas"
        /*0030*/ 	.string	"Cuda compilation tools, release 13.0, V13.0.88"
        /*0030*/ 	.string	"Build cuda_13.0.r13.0/compiler.36424714_0"
        /*0030*/ 	.string	"-arch sm_90a -m 64 "



//--------------------- .note.nv.cuinfo           --------------------------
	.section	.note.nv.cuinfo,"",@"SHT_NOTE"
	.sectionflags	@"SHF_NOTE_NV_CUINFO"
        /*0018*/ 	.short	0x0002
        /*001a*/ 	.short	0x005a
        /*001c*/ 	.short	0x0082
	.zero		2


//--------------------- .nv.info                  --------------------------
	.section	.nv.info,"",@"SHT_CUDA_INFO"
	.align	4


	//----- nvinfo : EIATTR_REGCOUNT
	.align		4
        /*0000*/ 	.byte	0x04, 0x2f
        /*0002*/ 	.short	(.L_15 - .L_14)
	.align		4
.L_14:
        /*0004*/ 	.word	index@(_ZN7cutlass13device_kernelINS_4gemm6kernel13GemmUniversalIN4cute5tupleIJiiiiEEENS1_10collective13CollectiveMmaINS1_34MainloopSm90TmaGmmaWarpSpecializedILi5ENS5_IJNS4_1CILi2EEESB_NSA_ILi1EEEEEENS1_35KernelTmaWarpSpecializedCooperativeEEENS5_IJNSA_ILi128EEENSA_ILi64EEENSA_ILi32EEEEEENS_10tfloat32_tENS5_IJlSC_lEEESK_SL_NS4_8TiledMMAINS4_8MMA_AtomIJNS4_4SM904GMMA29MMA_64x64x8_F32TF32TF32_SS_TNILNSP_7ScaleInE1ELSR_1EEEEEENS4_6LayoutINS5_IJSB_SC_SC_EEENS5_IJSC_NSA_ILi0EEESW_EEEEENS5_IJNS4_10UnderscoreESZ_SZ_EEEEENS4_23SM90_TMA_LOAD_MULTICASTENS4_14ComposedLayoutINS4_7SwizzleILi3ELi4ELi3EEENS4_18smem_ptr_flag_bitsILi32EEENSU_INS5_IJNSA_ILi8EEESI_EEENS5_IJSI_SC_EEEEEEEvNS4_8identityES12_S1C_vS1D_EENS_8epilogue10collective6detail29Sm90TmaWarpSpecializedAdapterINS1G_15DefaultEpilogueISK_SL_SL_NS1F_6thread17LinearCombinationISK_Li1EffLNS1K_9ScaleType4KindE0ELNS_15FloatRoundStyleE2ESK_EENS1_15EpilogueDefaultEEEEEvvEEEEvNT_6ParamsE)
        /*0008*/ 	.word	0x000000a8


	//----- nvinfo : EIATTR_FRAME_SIZE
	.align		4
.L_15:
        /*000c*/ 	.byte	0x04, 0x11
        /*000e*/ 	.short	(.L_17 - .L_16)
	.align		4
.L_16:
        /*0010*/ 	.word	index@(_ZN7cutlass13device_kernelINS_4gemm6kernel13GemmUniversalIN4cute5tupleIJiiiiEEENS1_10collective13CollectiveMmaINS1_34MainloopSm90TmaGmmaWarpSpecializedILi5ENS5_IJNS4_1CILi2EEESB_NSA_ILi1EEEEEENS1_35KernelTmaWarpSpecializedCooperativeEEENS5_IJNSA_ILi128EEENSA_ILi64EEENSA_ILi32EEEEEENS_10tfloat32_tENS5_IJlSC_lEEESK_SL_NS4_8TiledMMAINS4_8MMA_AtomIJNS4_4SM904GMMA29MMA_64x64x8_F32TF32TF32_SS_TNILNSP_7ScaleInE1ELSR_1EEEEEENS4_6LayoutINS5_IJSB_SC_SC_EEENS5_IJSC_NSA_ILi0EEESW_EEEEENS5_IJNS4_10UnderscoreESZ_SZ_EEEEENS4_23SM90_TMA_LOAD_MULTICASTENS4_14ComposedLayoutINS4_7SwizzleILi3ELi4ELi3EEENS4_18smem_ptr_flag_bitsILi32EEENSU_INS5_IJNSA_ILi8EEESI_EEENS5_IJSI_SC_EEEEEEEvNS4_8identityES12_S1C_vS1D_EENS_8epilogue10collective6detail29Sm90TmaWarpSpecializedAdapterINS1G_15DefaultEpilogueISK_SL_SL_NS1F_6thread17LinearCombinationISK_Li1EffLNS1K_9ScaleType4KindE0ELNS_15FloatRoundStyleE2ESK_EENS1_15EpilogueDefaultEEEEEvvEEEEvNT_6ParamsE)
        /*0014*/ 	.word	0x00000000


	//----- nvinfo : EIATTR_MIN_STACK_SIZE
	.align		4
.L_17:
        /*0018*/ 	.byte	0x04, 0x12
        /*001a*/ 	.short	(.L_19 - .L_18)
	.align		4
.L_18:
        /*001c*/ 	.word	index@(_ZN7cutlass13device_kernelINS_4gemm6kernel13GemmUniversalIN4cute5tupleIJiiiiEEENS1_10collective13CollectiveMmaINS1_34MainloopSm90TmaGmmaWarpSpecializedILi5ENS5_IJNS4_1CILi2EEESB_NSA_ILi1EEEEEENS1_35KernelTmaWarpSpecializedCooperativeEEENS5_IJNSA_ILi128EEENSA_ILi64EEENSA_ILi32EEEEEENS_10tfloat32_tENS5_IJlSC_lEEESK_SL_NS4_8TiledMMAINS4_8MMA_AtomIJNS4_4SM904GMMA29MMA_64x64x8_F32TF32TF32_SS_TNILNSP_7ScaleInE1ELSR_1EEEEEENS4_6LayoutINS5_IJSB_SC_SC_EEENS5_IJSC_NSA_ILi0EEESW_EEEEENS5_IJNS4_10UnderscoreESZ_SZ_EEEEENS4_23SM90_TMA_LOAD_MULTICASTENS4_14ComposedLayoutINS4_7SwizzleILi3ELi4ELi3EEENS4_18smem_ptr_flag_bitsILi32EEENSU_INS5_IJNSA_ILi8EEESI_EEENS5_IJSI_SC_EEEEEEEvNS4_8identityES12_S1C_vS1D_EENS_8epilogue10collective6detail29Sm90TmaWarpSpecializedAdapterINS1G_15DefaultEpilogueISK_SL_SL_NS1F_6thread17LinearCombinationISK_Li1EffLNS1K_9ScaleType4KindE0ELNS_15FloatRoundStyleE2ESK_EENS1_15EpilogueDefaultEEEEEvvEEEEvNT_6ParamsE)
        /*0020*/ 	.word	0x00000000
.L_19:


//--------------------- .nv.compat                --------------------------
	.section	.nv.compat,"",@"SHT_CUDA_COMPAT_INFO"
	.align	4
        /*0000*/ 	.byte	0x02, 0x09, 0x01, 0x00, 0x02, 0x02, 0x04, 0x00, 0x02, 0x05, 0x05, 0x00, 0x03, 0x07, 0x01, 0x01
        /*0010*/ 	.byte	0x02, 0x03, 0x01, 0x00, 0x02, 0x06, 0x01, 0x00, 0x04, 0x0b, 0x08, 0x00, 0x00, 0x00, 0x00, 0x00
        /*0020*/ 	.byte	0x00, 0x00, 0x00, 0x00


//--------------------- .nv.info._ZN7cutlass13device_kernelINS_4gemm6kernel13GemmUniversalIN4cute5tupleIJiiiiEEENS1_10collective13CollectiveMmaINS1_34MainloopSm90TmaGmmaWarpSpecializedILi5ENS5_IJNS4_1CILi2EEESB_NSA_ILi1EEEEEENS1_35KernelTmaWarpSpecializedCooperativeEEENS5_IJNSA_ILi128EEENSA_ILi64EEENSA_ILi32EEEEEENS_10tfloat32_tENS5_IJlSC_lEEESK_SL_NS4_8TiledMMAINS4_8MMA_AtomIJNS4_4SM904GMMA29MMA_64x64x8_F32TF32TF32_SS_TNILNSP_7ScaleInE1ELSR_1EEEEEENS4_6LayoutINS5_IJSB_SC_SC_EEENS5_IJSC_NSA_ILi0EEESW_EEEEENS5_IJNS4_10UnderscoreESZ_SZ_EEEEENS4_23SM90_TMA_LOAD_MULTICASTENS4_14ComposedLayoutINS4_7SwizzleILi3ELi4ELi3EEENS4_18smem_ptr_flag_bitsILi32EEENSU_INS5_IJNSA_ILi8EEESI_EEENS5_IJSI_SC_EEEEEEEvNS4_8identityES12_S1C_vS1D_EENS_8epilogue10collective6detail29Sm90TmaWarpSpecializedAdapterINS1G_15DefaultEpilogueISK_SL_SL_NS1F_6thread17LinearCombinationISK_Li1EffLNS1K_9ScaleType4KindE0ELNS_15FloatRoundStyleE2ESK_EENS1_15EpilogueDefaultEEEEEvvEEEEvNT_6ParamsE --------------------------
	.section	.nv.info._ZN7cutlass13device_kernelINS_4gemm6kernel13GemmUniversalIN4cute5tupleIJiiiiEEENS1_10collective13CollectiveMmaINS1_34MainloopSm90TmaGmmaWarpSpecializedILi5ENS5_IJNS4_1CILi2EEESB_NSA_ILi1EEEEEENS1_35KernelTmaWarpSpecializedCooperativeEEENS5_IJNSA_ILi128EEENSA_ILi64EEENSA_ILi32EEEEEENS_10tfloat32_tENS5_IJlSC_lEEESK_SL_NS4_8TiledMMAINS4_8MMA_AtomIJNS4_4SM904GMMA29MMA_64x64x8_F32TF32TF32_SS_TNILNSP_7ScaleInE1ELSR_1EEEEEENS4_6LayoutINS5_IJSB_SC_SC_EEENS5_IJSC_NSA_ILi0EEESW_EEEEENS5_IJNS4_10UnderscoreESZ_SZ_EEEEENS4_23SM90_TMA_LOAD_MULTICASTENS4_14ComposedLayoutINS4_7SwizzleILi3ELi4ELi3EEENS4_18smem_ptr_flag_bitsILi32EEENSU_INS5_IJNSA_ILi8EEESI_EEENS5_IJSI_SC_EEEEEEEvNS4_8identityES12_S1C_vS1D_EENS_8epilogue10collective6detail29Sm90TmaWarpSpecializedAdapterINS1G_15DefaultEpilogueISK_SL_SL_NS1F_6thread17LinearCombinationISK_Li1EffLNS1K_9ScaleType4KindE0ELNS_15FloatRoundStyleE2ESK_EENS1_15EpilogueDefaultEEEEEvvEEEEvNT_6ParamsE,"",@"SHT_CUDA_INFO"
	.sectionflags	@""
	.align	4


	//----- nvinfo : EIATTR_CUDA_API_VERSION
	.align		4
        /*0000*/ 	.byte	0x04, 0x37
        /*0002*/ 	.short	(.L_21 - .L_20)
.L_20:
        /*0004*/ 	.word	0x00000082


	//----- nvinfo : EIATTR_KPARAM_INFO
	.align		4
.L_21:
        /*0008*/ 	.byte	0x04, 0x17
        /*000a*/ 	.short	(.L_23 - .L_22)
.L_22:
        /*000c*/ 	.word	0x00000000
        /*0010*/ 	.short	0x0000
        /*0012*/ 	.short	0x0070
        /*0014*/ 	.byte	0x00, 0xf0, 0x01, 0x10


	//----- nvinfo : EIATTR_SPARSE_MMA_MASK
	.align		4
.L_23:
        /*0018*/ 	.byte	0x03, 0x50
        /*001a*/ 	.short	0x0000


	//----- nvinfo : EIATTR_MAXREG_COUNT
	.align		4
        /*001c*/ 	.byte	0x03, 0x1b
        /*001e*/ 	.short	0x00a8


	//----- nvinfo : EIATTR_NUM_BARRIERS
	.align		4
        /*0020*/ 	.byte	0x02, 0x4c
        /*0022*/ 	.byte	0x01
	.zero		1


	//----- nvinfo : EIATTR_EXTERNS
	.align		4
        /*0024*/ 	.byte	0x04, 0x0f
        /*0026*/ 	.short	(.L_25 - .L_24)


	//   ....[0]....
	.align		4
.L_24:
        /*0028*/ 	.word	index@(__assertfail)


	//----- nvinfo : EIATTR_MERCURY_ISA_VERSION
	.align		4
.L_25:
        /*002c*/ 	.byte	0x03, 0x5f
        /*002e*/ 	.short	0x0101


	//----- nvinfo : EIATTR_INT_WARP_WIDE_INSTR_OFFSETS
	.align		4
        /*0030*/ 	.byte	0x04, 0x31
        /*0032*/ 	.short	(.L_27 - .L_26)


	//   ....[0]....
.L_26:
        /*0034*/ 	.word	0x000004a0


	//   ....[1]....
        /*0038*/ 	.word	0x000004d0


	//   ....[2]....
        /*003c*/ 	.word	0x00000690


	//----- nvinfo : EIATTR_COOP_GROUP_MASK_REGIDS
	.align		4
.L_27:
        /*0040*/ 	.byte	0x04, 0x29
        /*0042*/ 	.short	(.L_29 - .L_28)


	//   ....[0]....
.L_28:
        /*0044*/ 	.word	0xffffffff


	//   ....[1]....
        /*0048*/ 	.word	0xffffffff


	//   ....[2]....
        /*004c*/ 	.word	0xffffffff


	//   ....[3]....
        /*0050*/ 	.word	0xffffffff


	//   ....[4]....
        /*0054*/ 	.word	0xffffffff


	//   ....[5]....
        /*0058*/ 	.word	0xffffffff


	//----- nvinfo : EIATTR_COOP_GROUP_INSTR_OFFSETS
	.align		4
.L_29:
        /*005c*/ 	.byte	0x04, 0x28
        /*005e*/ 	.short	(.L_31 - .L_30)


	//   ....[0]....
.L_30:
        /*0060*/ 	.word	0x00000060


	//   ....[1]....
        /*0064*/ 	.word	0x00000070


	//   ....[2]....
        /*0068*/ 	.word	0x00000130


	//   ....[3]....
        /*006c*/ 	.word	0x000002f0


	//   ....[4]....
        /*0070*/ 	.word	0x00000810


	//   ....[5]....
        /*0074*/ 	.word	0x00001250


	//----- nvinfo : EIATTR_REG_RECONFIG
	.align		4
.L_31:
        /*0078*/ 	.byte	0x01, 0x54
	.zero		2


	//----- nvinfo : EIATTR_SYSCALL_OFFSETS
	.align		4
        /*007c*/ 	.byte	0x04, 0x46
        /*007e*/ 	.short	(.L_33 - .L_32)


	//   ....[0]....
.L_32:
        /*0080*/ 	.word	0x00001410


	//----- nvinfo : EIATTR_MBARRIER_INSTR_OFFSETS
	.align		4
.L_33:
        /*0084*/ 	.byte	0x04, 0x39
        /*0086*/ 	.short	(.L_35 - .L_34)


	//   ....[0]....
.L_34:
        /*0088*/ 	.word	0x00000230
        /*008c*/ 	.word	0x000000ff
        /*0090*/ 	.word	0x00000000
        /*0094*/ 	.short	0x0100
        /*0096*/ 	.byte	0x08
	.zero		1


	//   ....[1]....
        /*0098*/ 	.word	0x00000240
        /*009c*/ 	.word	0x000000ff
        /*00a0*/ 	.word	0x00000028
        /*00a4*/ 	.short	0x0100
        /*00a6*/ 	.byte	0x08
	.zero		1


	//   ....[2]....
        /*00a8*/ 	.word	0x00000250
        /*00ac*/ 	.word	0x000000ff
        /*00b0*/ 	.word	0x00000008
        /*00b4*/ 	.short	0x0100
        /*00b6*/ 	.byte	0x08
	.zero		1


	//   ....[3]....
        /*00b8*/ 	.word	0x00000260
        /*00bc*/ 	.word	0x000000ff
        /*00c0*/ 	.word	0x00000030
        /*00c4*/ 	.short	0x0100
        /*00c6*/ 	.byte	0x08
	.zero		1


	//   ....[4]....
        /*00c8*/ 	.word	0x00000270
        /*00cc*/ 	.word	0x000000ff
        /*00d0*/ 	.word	0x00000010
        /*00d4*/ 	.short	0x0100
        /*00d6*/ 	.byte	0x08
	.zero		1


	//   ....[5]....
        /*00d8*/ 	.word	0x00000280
        /*00dc*/ 	.word	0x000000ff
        /*00e0*/ 	.word	0x00000038
        /*00e4*/ 	.short	0x0100
        /*00e6*/ 	.byte	0x08
	.zero		1


	//   ....[6]....
        /*00e8*/ 	.word	0x00000290
        /*00ec*/ 	.word	0x000000ff
        /*00f0*/ 	.word	0x00000018
        /*00f4*/ 	.short	0x0100
        /*00f6*/ 	.byte	0x08
	.zero		1


	//   ....[7]....
        /*00f8*/ 	.word	0x000002a0
        /*00fc*/ 	.word	0x000000ff
        /*0100*/ 	.word	0x00000040
        /*0104*/ 	.short	0x0100
        /*0106*/ 	.byte	0x08
	.zero		1


	//   ....[8]....
        /*0108*/ 	.word	0x000002b0
        /*010c*/ 	.word	0x000000ff
        /*0110*/ 	.word	0x00000020
        /*0114*/ 	.short	0x0100
        /*0116*/ 	.byte	0x08
	.zero		1


	//   ....[9]....
        /*0118*/ 	.word	0x000002c0
        /*011c*/ 	.word	0x000000ff
        /*0120*/ 	.word	0x00000048
        /*0124*/ 	.short	0x0100
        /*0126*/ 	.byte	0x08
	.zero		1


	//   ....[10]....
        /*0128*/ 	.word	0x00000710
        /*012c*/ 	.word	0x000000ff
        /*0130*/ 	.word	0x00000060
        /*0134*/ 	.short	0x0100
        /*0136*/ 	.byte	0x06
	.zero		1


	//   ....[11]....
        /*0138*/ 	.word	0x000007a0
        /*013c*/ 	.word	0x000000ff
        /*0140*/ 	.word	0x00000068
        /*0144*/ 	.short	0x0100
        /*0146*/ 	.byte	0x06
	.zero		1


	//   ....[12]....
        /*0148*/ 	.word	0x000014d0
        /*014c*/ 	.word	0x00000003
        /*0150*/ 	.word	0x00000000
        /*0154*/ 	.short	0x010a
        /*0156*/ 	.byte	0x3f
	.zero		1


	//   ....[13]....
        /*0158*/ 	.word	0x00001510
        /*015c*/ 	.word	0x00000003
        /*0160*/ 	.word	0x00000000
        /*0164*/ 	.short	0x010a
        /*0166*/ 	.byte	0x3f
	.zero		1


	//   ....[14]....
        /*0168*/ 	.word	0x000018e0
        /*016c*/ 	.word	0x00000005
        /*0170*/ 	.word	0x00000000
        /*0174*/ 	.short	0x010a
        /*0176*/ 	.byte	0x3f
	.zero		1


	//   ....[15]....
        /*0178*/ 	.word	0x00001920
        /*017c*/ 	.word	0x00000005
        /*0180*/ 	.word	0x00000000
        /*0184*/ 	.short	0x010a
        /*0186*/ 	.byte	0x3f
	.zero		1


	//   ....[16]....
        /*0188*/ 	.word	0x00001b80
        /*018c*/ 	.word	0x00000005
        /*0190*/ 	.word	0x00000000
        /*0194*/ 	.short	0x0101
        /*0196*/ 	.byte	0x3f
	.zero		1


	//   ....[17]....
        /*0198*/ 	.word	0x00001da0
        /*019c*/ 	.word	0x00000003
        /*01a0*/ 	.word	0x00000000
        /*01a4*/ 	.short	0x0101
        /*01a6*/ 	.byte	0x3f
	.zero		1


	//   ....[18]....
        /*01a8*/ 	.word	0x00005350
        /*01ac*/ 	.word	0x0000000e
        /*01b0*/ 	.word	0x00000028
        /*01b4*/ 	.short	0x010a
        /*01b6*/ 	.byte	0x3f
	.zero		1


	//   ....[19]....
        /*01b8*/ 	.word	0x00005700
        /*01bc*/ 	.word	0x00000006
        /*01c0*/ 	.word	0x00000068
        /*01c4*/ 	.short	0x0101
        /*01c6*/ 	.byte	0x3f
	.zero		1


	//   ....[20]....
        /*01c8*/ 	.word	0x00005e30
        /*01cc*/ 	.word	0x00000007
        /*01d0*/ 	.word	0x00000000
        /*01d4*/ 	.short	0x010a
        /*01d6*/ 	.byte	0x3f
	.zero		1


	//   ....[21]....
        /*01d8*/ 	.word	0x00005eb0
        /*01dc*/ 	.word	0x00000009
        /*01e0*/ 	.word	0x00000000
        /*01e4*/ 	.short	0x010a
        /*01e6*/ 	.byte	0x3f
	.zero		1


	//   ....[22]....
        /*01e8*/ 	.word	0x00005f40
        /*01ec*/ 	.word	0x00000006
        /*01f0*/ 	.word	0x00000000
        /*01f4*/ 	.short	0x010a
        /*01f6*/ 	.byte	0x3f
	.zero		1


	//   ....[23]....
        /*01f8*/ 	.word	0x00005fd0
        /*01fc*/ 	.word	0x00000009
        /*0200*/ 	.word	0x00000000
        /*0204*/ 	.short	0x010a
        /*0206*/ 	.byte	0x3f
	.zero		1


	//   ....[24]....
        /*0208*/ 	.word	0x00006060
        /*020c*/ 	.word	0x00000003
        /*0210*/ 	.word	0x00000000
        /*0214*/ 	.short	0x010a
        /*0216*/ 	.byte	0x3f
	.zero		1


	//   ....[25]....
        /*0218*/ 	.word	0x000060c0
        /*021c*/ 	.word	0x00000003
        /*0220*/ 	.word	0x00000000
        /*0224*/ 	.short	0x010a
        /*0226*/ 	.byte	0x3f
	.zero		1


	//   ....[26]....
        /*0228*/ 	.word	0x00006110
        /*022c*/ 	.word	0x00000005
        /*0230*/ 	.word	0x00000000
        /*0234*/ 	.short	0x010a
        /*0236*/ 	.byte	0x3f
	.zero		1


	//   ....[27]....
        /*0238*/ 	.word	0x000061e0
        /*023c*/ 	.word	0x0000000e
        /*0240*/ 	.word	0x00000028
        /*0244*/ 	.short	0x010a
        /*0246*/ 	.byte	0x3f
	.zero		1


	//   ....[28]....
        /*0248*/ 	.word	0x000062b0
        /*024c*/ 	.word	0x00000007
        /*0250*/ 	.word	0x00000000
        /*0254*/ 	.short	0x010a
        /*0256*/ 	.byte	0x3f
	.zero		1


	//   ....[29]....
        /*0258*/ 	.word	0x00006300
        /*025c*/ 	.word	0x00000009
        /*0260*/ 	.word	0x00000000
        /*0264*/ 	.short	0x010a
        /*0266*/ 	.byte	0x3f
	.zero		1


	//   ....[30]....
        /*0268*/ 	.word	0x00006350
        /*026c*/ 	.word	0x00000006
        /*0270*/ 	.word	0x00000000
        /*0274*/ 	.short	0x010a
        /*0276*/ 	.byte	0x3f
	.zero		1


	//   ....[31]....
        /*0278*/ 	.word	0x000063a0
        /*027c*/ 	.word	0x00000009
        /*0280*/ 	.word	0x00000000
        /*0284*/ 	.short	0x010a
        /*0286*/ 	.byte	0x3f
	.zero		1


	//----- nvinfo : EIATTR_NUM_MBARRIERS
	.align		4
.L_35:
        /*0288*/ 	.byte	0x03, 0x38
        /*028a*/ 	.short	0x000c


	//----- nvinfo : EIATTR_EXIT_INSTR_OFFSETS
	.align		4
        /*028c*/ 	.byte	0x04, 0x1c
        /*028e*/ 	.short	(.L_37 - .L_36)


	//   ....[0]....
.L_36:
        /*0290*/ 	.word	0x00000970


	//   ....[1]....
        /*0294*/ 	.word	0x00001180


	//   ....[2]....
        /*0298*/ 	.word	0x00004990


	//   ....[3]....
        /*029c*/ 	.word	0x00004ef0


	//   ....[4]....
        /*02a0*/ 	.word	0x000060b0


	//----- nvinfo : EIATTR_MAX_THREADS
	.align		4
.L_37:
        /*02a4*/ 	.byte	0x04, 0x05
        /*02a6*/ 	.short	(.L_39 - .L_38)
.L_38:
        /*02a8*/ 	.word	0x00000180
        /*02ac*/ 	.word	0x00000001
        /*02b0*/ 	.word	0x00000001


	//----- nvinfo : EIATTR_CRS_STACK_SIZE
	.align		4
.L_39:
        /*02b4*/ 	.byte	0x04, 0x1e
        /*02b6*/ 	.short	(.L_41 - .L_40)
.L_40:
        /*02b8*/ 	.word	0x00000000


	//----- nvinfo : EIATTR_CBANK_PARAM_SIZE
	.align		4
.L_41:
        /*02bc*/ 	.byte	0x03, 0x19
        /*02be*/ 	.short	0x0470


	//----- nvinfo : EIATTR_PARAM_CBANK
	.align		4
        /*02c0*/ 	.byte	0x04, 0x0a
        /*02c2*/ 	.short	(.L_43 - .L_42)
	.align		4
.L_42:
        /*02c4*/ 	.word	index@(.nv.constant0._ZN7cutlass13device_kernelINS_4gemm6kernel13GemmUniversalIN4cute5tupleIJiiiiEEENS1_10collective13CollectiveMmaINS1_34MainloopSm90TmaGmmaWarpSpecializedILi5ENS5_IJNS4_1CILi2EEESB_NSA_ILi1EEEEEENS1_35KernelTmaWarpSpecializedCooperativeEEENS5_IJNSA_ILi128EEENSA_ILi64EEENSA_ILi32EEEEEENS_10tfloat32_tENS5_IJlSC_lEEESK_SL_NS4_8TiledMMAINS4_8MMA_AtomIJNS4_4SM904GMMA29MMA_64x64x8_F32TF32TF32_SS_TNILNSP_7ScaleInE1ELSR_1EEEEEENS4_6LayoutINS5_IJSB_SC_SC_EEENS5_IJSC_NSA_ILi0EEESW_EEEEENS5_IJNS4_10UnderscoreESZ_SZ_EEEEENS4_23SM90_TMA_LOAD_MULTICASTENS4_14ComposedLayoutINS4_7SwizzleILi3ELi4ELi3EEENS4_18smem_ptr_flag_bitsILi32EEENSU_INS5_IJNSA_ILi8EEESI_EEENS5_IJSI_SC_EEEEEEEvNS4_8identityES12_S1C_vS1D_EENS_8epilogue10collective6detail29Sm90TmaWarpSpecializedAdapterINS1G_15DefaultEpilogueISK_SL_SL_NS1F_6thread17LinearCombinationISK_Li1EffLNS1K_9ScaleType4KindE0ELNS_15FloatRoundStyleE2ESK_EENS1_15EpilogueDefaultEEEEEvvEEEEvNT_6ParamsE)
        /*02c8*/ 	.short	0x0210
        /*02ca*/ 	.short	0x0470


	//----- nvinfo : EIATTR_SW_WAR
	.align		4
.L_43:
        /*02cc*/ 	.byte	0x04, 0x36
        /*02ce*/ 	.short	(.L_45 - .L_44)
.L_44:
        /*02d0*/ 	.word	0x00000008
.L_45:


//--------------------- .nv.callgraph             --------------------------
	.section	.nv.callgraph,"",@"SHT_CUDA_CALLGRAPH"
	.align	4
	.sectionentsize	8
	.align		4
        /*0000*/ 	.word	0x00000000
	.align		4
        /*0004*/ 	.word	0xffffffff
	.align		4
        /*0008*/ 	.word	index@(_ZN7cutlass13device_kernelINS_4gemm6kernel13GemmUniversalIN4cute5tupleIJiiiiEEENS1_10collective13CollectiveMmaINS1_34MainloopSm90TmaGmmaWarpSpecializedILi5ENS5_IJNS4_1CILi2EEESB_NSA_ILi1EEEEEENS1_35KernelTmaWarpSpecializedCooperativeEEENS5_IJNSA_ILi128EEENSA_ILi64EEENSA_ILi32EEEEEENS_10tfloat32_tENS5_IJlSC_lEEESK_SL_NS4_8TiledMMAINS4_8MMA_AtomIJNS4_4SM904GMMA29MMA_64x64x8_F32TF32TF32_SS_TNILNSP_7ScaleInE1ELSR_1EEEEEENS4_6LayoutINS5_IJSB_SC_SC_EEENS5_IJSC_NSA_ILi0EEESW_EEEEENS5_IJNS4_10UnderscoreESZ_SZ_EEEEENS4_23SM90_TMA_LOAD_MULTICASTENS4_14ComposedLayoutINS4_7SwizzleILi3ELi4ELi3EEENS4_18smem_ptr_flag_bitsILi32EEENSU_INS5_IJNSA_ILi8EEESI_EEENS5_IJSI_SC_EEEEEEEvNS4_8identityES12_S1C_vS1D_EENS_8epilogue10collective6detail29Sm90TmaWarpSpecializedAdapterINS1G_15DefaultEpilogueISK_SL_SL_NS1F_6thread17LinearCombinationISK_Li1EffLNS1K_9ScaleType4KindE0ELNS_15FloatRoundStyleE2ESK_EENS1_15EpilogueDefaultEEEEEvvEEEEvNT_6ParamsE)
	.align		4
        /*000c*/ 	.word	index@(__assertfail)
	.align		4
        /*0010*/ 	.word	0x00000000
	.align		4
        /*0014*/ 	.word	0xfffffffe
	.align		4
        /*0018*/ 	.word	0x00000000
	.align		4
        /*001c*/ 	.word	0xfffffffd
	.align		4
        /*0020*/ 	.word	0x00000000
	.align		4
        /*0024*/ 	.word	0xfffffffc


//--------------------- .nv.constant4             --------------------------
	.section	.nv.constant4,"a",@progbits
	.align	8
	.align		8
.nv.constant4:
        /*0000*/ 	.dword	__assertfail
	.align		8
        /*0008*/ 	.dword	__unnamed_1
	.align		8
        /*0010*/ 	.dword	_ZN39_INTERNAL_5dac63bd_4_k_cu_8753925f_70964cuda3std3__45__cpo5beginE
	.align		8
        /*0018*/ 	.dword	_ZN39_INTERNAL_5dac63bd_4_k_cu_8753925f_70964cuda3std3__45__cpo3endE
	.align		8
        /*0020*/ 	.dword	_ZN39_INTERNAL_5dac63bd_4_k_cu_8753925f_70964cuda3std3__45__cpo6cbeginE
	.align		8
        /*0028*/ 	.dword	_ZN39_INTERNAL_5dac63bd_4_k_cu_8753925f_70964cuda3std3__45__cpo4cendE
	.align		8
        /*0030*/ 	.dword	_ZN39_INTERNAL_5dac63bd_4_k_cu_8753925f_70964cuda3std3__441_GLOBAL__N__5dac63bd_4_k_cu_8753925f_70966ignoreE
	.align		8
        /*0038*/ 	.dword	_ZN39_INTERNAL_5dac63bd_4_k_cu_8753925f_70964cuda3std3__419piecewise_constructE
	.align		8
        /*0040*/ 	.dword	_ZN39_INTERNAL_5dac63bd_4_k_cu_8753925f_70964cuda3std3__48in_placeE
	.align		8
        /*0048*/ 	.dword	_ZN39_INTERNAL_5dac63bd_4_k_cu_8753925f_70964cuda3std6ranges3__45__cpo4swapE
	.align		8
        /*0050*/ 	.dword	_ZN39_INTERNAL_5dac63bd_4_k_cu_8753925f_70964cuda3std6ranges3__45__cpo9iter_moveE
	.align		8
        /*0058*/ 	.dword	_ZN39_INTERNAL_5dac63bd_4_k_cu_8753925f_70964cute7productE
	.align		8
        /*0060*/ 	.dword	_ZN39_INTERNAL_5dac63bd_4_k_cu_8753925f_70964cute1_E
	.align		8
        /*0068*/ 	.dword	$str$22
	.align		8
        /*0070*/ 	.dword	$str$23


//--------------------- .text._ZN7cutlass13device_kernelINS_4gemm6kernel13GemmUniversalIN4cute5tupleIJiiiiEEENS1_10collective13CollectiveMmaINS1_34MainloopSm90TmaGmmaWarpSpecializedILi5ENS5_IJNS4_1CILi2EEESB_NSA_ILi1EEEEEENS1_35KernelTmaWarpSpecializedCooperativeEEENS5_IJNSA_ILi128EEENSA_ILi64EEENSA_ILi32EEEEEENS_10tfloat32_tENS5_IJlSC_lEEESK_SL_NS4_8TiledMMAINS4_8MMA_AtomIJNS4_4SM904GMMA29MMA_64x64x8_F32TF32TF32_SS_TNILNSP_7ScaleInE1ELSR_1EEEEEENS4_6LayoutINS5_IJSB_SC_SC_EEENS5_IJSC_NSA_ILi0EEESW_EEEEENS5_IJNS4_10UnderscoreESZ_SZ_EEEEENS4_23SM90_TMA_LOAD_MULTICASTENS4_14ComposedLayoutINS4_7SwizzleILi3ELi4ELi3EEENS4_18smem_ptr_flag_bitsILi32EEENSU_INS5_IJNSA_ILi8EEESI_EEENS5_IJSI_SC_EEEEEEEvNS4_8identityES12_S1C_vS1D_EENS_8epilogue10collective6detail29Sm90TmaWarpSpecializedAdapterINS1G_15DefaultEpilogueISK_SL_SL_NS1F_6thread17LinearCombinationISK_Li1EffLNS1K_9ScaleType4KindE0ELNS_15FloatRoundStyleE2ESK_EENS1_15EpilogueDefaultEEEEEvvEEEEvNT_6ParamsE --------------------------
	.section	.text._ZN7cutlass13device_kernelINS_4gemm6kernel13GemmUniversalIN4cute5tupleIJiiiiEEENS1_10collective13CollectiveMmaINS1_34MainloopSm90TmaGmmaWarpSpecializedILi5ENS5_IJNS4_1CILi2EEESB_NSA_ILi1EEEEEENS1_35KernelTmaWarpSpecializedCooperativeEEENS5_IJNSA_ILi128EEENSA_ILi64EEENSA_ILi32EEEEEENS_10tfloat32_tENS5_IJlSC_lEEESK_SL_NS4_8TiledMMAINS4_8MMA_AtomIJNS4_4SM904GMMA29MMA_64x64x8_F32TF32TF32_SS_TNILNSP_7ScaleInE1ELSR_1EEEEEENS4_6LayoutINS5_IJSB_SC_SC_EEENS5_IJSC_NSA_ILi0EEESW_EEEEENS5_IJNS4_10UnderscoreESZ_SZ_EEEEENS4_23SM90_TMA_LOAD_MULTICASTENS4_14ComposedLayoutINS4_7SwizzleILi3ELi4ELi3EEENS4_18smem_ptr_flag_bitsILi32EEENSU_INS5_IJNSA_ILi8EEESI_EEENS5_IJSI_SC_EEEEEEEvNS4_8identityES12_S1C_vS1D_EENS_8epilogue10collective6detail29Sm90TmaWarpSpecializedAdapterINS1G_15DefaultEpilogueISK_SL_SL_NS1F_6thread17LinearCombinationISK_Li1EffLNS1K_9ScaleType4KindE0ELNS_15FloatRoundStyleE2ESK_EENS1_15EpilogueDefaultEEEEEvvEEEEvNT_6ParamsE,"ax",@progbits
	.align	128
.text._ZN7cutlass13device_kernelINS_4gemm6kernel13GemmUniversalIN4cute5tupleIJiiiiEEENS1_10collective13CollectiveMmaINS1_34MainloopSm90TmaGmmaWarpSpecializedILi5ENS5_IJNS4_1CILi2EEESB_NSA_ILi1EEEEEENS1_35KernelTmaWarpSpecializedCooperativeEEENS5_IJNSA_ILi128EEENSA_ILi64EEENSA_ILi32EEEEEENS_10tfloat32_tENS5_IJlSC_lEEESK_SL_NS4_8TiledMMAINS4_8MMA_AtomIJNS4_4SM904GMMA29MMA_64x64x8_F32TF32TF32_SS_TNILNSP_7ScaleInE1ELSR_1EEEEEENS4_6LayoutINS5_IJSB_SC_SC_EEENS5_IJSC_NSA_ILi0EEESW_EEEEENS5_IJNS4_10UnderscoreESZ_SZ_EEEEENS4_23SM90_TMA_LOAD_MULTICASTENS4_14ComposedLayoutINS4_7SwizzleILi3ELi4ELi3EEENS4_18smem_ptr_flag_bitsILi32EEENSU_INS5_IJNSA_ILi8EEESI_EEENS5_IJSI_SC_EEEEEEEvNS4_8identityES12_S1C_vS1D_EENS_8epilogue10collective6detail29Sm90TmaWarpSpecializedAdapterINS1G_15DefaultEpilogueISK_SL_SL_NS1F_6thread17LinearCombinationISK_Li1EffLNS1K_9ScaleType4KindE0ELNS_15FloatRoundStyleE2ESK_EENS1_15EpilogueDefaultEEEEEvvEEEEvNT_6ParamsE:
        .type           _ZN7cutlass13device_kernelINS_4gemm6kernel13GemmUniversalIN4cute5tupleIJiiiiEEENS1_10collective13CollectiveMmaINS1_34MainloopSm90TmaGmmaWarpSpecializedILi5ENS5_IJNS4_1CILi2EEESB_NSA_ILi1EEEEEENS1_35KernelTmaWarpSpecializedCooperativeEEENS5_IJNSA_ILi128EEENSA_ILi64EEENSA_ILi32EEEEEENS_10tfloat32_tENS5_IJlSC_lEEESK_SL_NS4_8TiledMMAINS4_8MMA_AtomIJNS4_4SM904GMMA29MMA_64x64x8_F32TF32TF32_SS_TNILNSP_7ScaleInE1ELSR_1EEEEEENS4_6LayoutINS5_IJSB_SC_SC_EEENS5_IJSC_NSA_ILi0EEESW_EEEEENS5_IJNS4_10UnderscoreESZ_SZ_EEEEENS4_23SM90_TMA_LOAD_MULTICASTENS4_14ComposedLayoutINS4_7SwizzleILi3ELi4ELi3EEENS4_18smem_ptr_flag_bitsILi32EEENSU_INS5_IJNSA_ILi8EEESI_EEENS5_IJSI_SC_EEEEEEEvNS4_8identityES12_S1C_vS1D_EENS_8epilogue10collective6detail29Sm90TmaWarpSpecializedAdapterINS1G_15DefaultEpilogueISK_SL_SL_NS1F_6thread17LinearCombinationISK_Li1EffLNS1K_9ScaleType4KindE0ELNS_15FloatRoundStyleE2ESK_EENS1_15EpilogueDefaultEEEEEvvEEEEvNT_6ParamsE,@function
        .size           _ZN7cutlass13device_kernelINS_4gemm6kernel13GemmUniversalIN4cute5tupleIJiiiiEEENS1_10collective13CollectiveMmaINS1_34MainloopSm90TmaGmmaWarpSpecializedILi5ENS5_IJNS4_1CILi2EEESB_NSA_ILi1EEEEEENS1_35KernelTmaWarpSpecializedCooperativeEEENS5_IJNSA_ILi128EEENSA_ILi64EEENSA_ILi32EEEEEENS_10tfloat32_tENS5_IJlSC_lEEESK_SL_NS4_8TiledMMAINS4_8MMA_AtomIJNS4_4SM904GMMA29MMA_64x64x8_F32TF32TF32_SS_TNILNSP_7ScaleInE1ELSR_1EEEEEENS4_6LayoutINS5_IJSB_SC_SC_EEENS5_IJSC_NSA_ILi0EEESW_EEEEENS5_IJNS4_10UnderscoreESZ_SZ_EEEEENS4_23SM90_TMA_LOAD_MULTICASTENS4_14ComposedLayoutINS4_7SwizzleILi3ELi4ELi3EEENS4_18smem_ptr_flag_bitsILi32EEENSU_INS5_IJNSA_ILi8EEESI_EEENS5_IJSI_SC_EEEEEEEvNS4_8identityES12_S1C_vS1D_EENS_8epilogue10collective6detail29Sm90TmaWarpSpecializedAdapterINS1G_15DefaultEpilogueISK_SL_SL_NS1F_6thread17LinearCombinationISK_Li1EffLNS1K_9ScaleType4KindE0ELNS_15FloatRoundStyleE2ESK_EENS1_15EpilogueDefaultEEEEEvvEEEEvNT_6ParamsE,(.L_x_137 - _ZN7cutlass13device_kernelINS_4gemm6kernel13GemmUniversalIN4cute5tupleIJiiiiEEENS1_10collective13CollectiveMmaINS1_34MainloopSm90TmaGmmaWarpSpecializedILi5ENS5_IJNS4_1CILi2EEESB_NSA_ILi1EEEEEENS1_35KernelTmaWarpSpecializedCooperativeEEENS5_IJNSA_ILi128EEENSA_ILi64EEENSA_ILi32EEEEEENS_10tfloat32_tENS5_IJlSC_lEEESK_SL_NS4_8TiledMMAINS4_8MMA_AtomIJNS4_4SM904GMMA29MMA_64x64x8_F32TF32TF32_SS_TNILNSP_7ScaleInE1ELSR_1EEEEEENS4_6LayoutINS5_IJSB_SC_SC_EEENS5_IJSC_NSA_ILi0EEESW_EEEEENS5_IJNS4_10UnderscoreESZ_SZ_EEEEENS4_23SM90_TMA_LOAD_MULTICASTENS4_14ComposedLayoutINS4_7SwizzleILi3ELi4ELi3EEENS4_18smem_ptr_flag_bitsILi32EEENSU_INS5_IJNSA_ILi8EEESI_EEENS5_IJSI_SC_EEEEEEEvNS4_8identityES12_S1C_vS1D_EENS_8epilogue10collective6detail29Sm90TmaWarpSpecializedAdapterINS1G_15DefaultEpilogueISK_SL_SL_NS1F_6thread17LinearCombinationISK_Li1EffLNS1K_9ScaleType4KindE0ELNS_15FloatRoundStyleE2ESK_EENS1_15EpilogueDefaultEEEEEvvEEEEvNT_6ParamsE)
        .other          _ZN7cutlass13device_kernelINS_4gemm6kernel13GemmUniversalIN4cute5tupleIJiiiiEEENS1_10collective13CollectiveMmaINS1_34MainloopSm90TmaGmmaWarpSpecializedILi5ENS5_IJNS4_1CILi2EEESB_NSA_ILi1EEEEEENS1_35KernelTmaWarpSpecializedCooperativeEEENS5_IJNSA_ILi128EEENSA_ILi64EEENSA_ILi32EEEEEENS_10tfloat32_tENS5_IJlSC_lEEESK_SL_NS4_8TiledMMAINS4_8MMA_AtomIJNS4_4SM904GMMA29MMA_64x64x8_F32TF32TF32_SS_TNILNSP_7ScaleInE1ELSR_1EEEEEENS4_6LayoutINS5_IJSB_SC_SC_EEENS5_IJSC_NSA_ILi0EEESW_EEEEENS5_IJNS4_10UnderscoreESZ_SZ_EEEEENS4_23SM90_TMA_LOAD_MULTICASTENS4_14ComposedLayoutINS4_7SwizzleILi3ELi4ELi3EEENS4_18smem_ptr_flag_bitsILi32EEENSU_INS5_IJNSA_ILi8EEESI_EEENS5_IJSI_SC_EEEEEEEvNS4_8identityES12_S1C_vS1D_EENS_8epilogue10collective6detail29Sm90TmaWarpSpecializedAdapterINS1G_15DefaultEpilogueISK_SL_SL_NS1F_6thread17LinearCombinationISK_Li1EffLNS1K_9ScaleType4KindE0ELNS_15FloatRoundStyleE2ESK_EENS1_15EpilogueDefaultEEEEEvvEEEEvNT_6ParamsE,@"STO_CUDA_ENTRY STV_DEFAULT"
_ZN7cutlass13device_kernelINS_4gemm6kernel13GemmUniversalIN4cute5tupleIJiiiiEEENS1_10collective13CollectiveMmaINS1_34MainloopSm90TmaGmmaWarpSpecializedILi5ENS5_IJNS4_1CILi2EEESB_NSA_ILi1EEEEEENS1_35KernelTmaWarpSpecializedCooperativeEEENS5_IJNSA_ILi128EEENSA_ILi64EEENSA_ILi32EEEEEENS_10tfloat32_tENS5_IJlSC_lEEESK_SL_NS4_8TiledMMAINS4_8MMA_AtomIJNS4_4SM904GMMA29MMA_64x64x8_F32TF32TF32_SS_TNILNSP_7ScaleInE1ELSR_1EEEEEENS4_6LayoutINS5_IJSB_SC_SC_EEENS5_IJSC_NSA_ILi0EEESW_EEEEENS5_IJNS4_10UnderscoreESZ_SZ_EEEEENS4_23SM90_TMA_LOAD_MULTICASTENS4_14ComposedLayoutINS4_7SwizzleILi3ELi4ELi3EEENS4_18smem_ptr_flag_bitsILi32EEENSU_INS5_IJNSA_ILi8EEESI_EEENS5_IJSI_SC_EEEEEEEvNS4_8identityES12_S1C_vS1D_EENS_8epilogue10collective6detail29Sm90TmaWarpSpecializedAdapterINS1G_15DefaultEpilogueISK_SL_SL_NS1F_6thread17LinearCombinationISK_Li1EffLNS1K_9ScaleType4KindE0ELNS_15FloatRoundStyleE2ESK_EENS1_15EpilogueDefaultEEEEEvvEEEEvNT_6ParamsE:
[----:B------:R-:W0:Y:S01]  /*0000*/  LDC R1, c[0x0][0x28] ;  /* 0x00000a00ff017b82 */ /* 0x000e220000000800 */
[----:B------:R-:W1:Y:S01]  /*0010*/  S2R R18, SR_TID.X ;  /* 0x0000000000127919 */ /* 0x000e620000002100 */
[----:B------:R-:W-:Y:S01]  /*0020*/  ELECT P0, URZ, PT ;  /* 0x00000000003f782f */ /* 0x000fe20003800000 */
[----:B------:R-:W-:Y:S01]  /*0030*/  BSSY B0, `(.L_x_0) ;  /* 0x000000f000007945 */ /* 0x000fe20003800000 */
[--C-:B-1----:R-:W-:Y:S02]  /*0040*/  SHF.R.U32.HI R0, RZ, 0x5, R18.reuse ;  /* 0x00000005ff007819 */ /* 0x102fe40000011612 */
[----:B------:R-:W-:-:S03]  /*0050*/  SHF.R.U32.HI R3, RZ, 0x7, R18 ;  /* 0x00000007ff037819 */ /* 0x000fc60000011612 */
[----:B------:R-:W1:Y:S04]  /*0060*/  SHFL.IDX PT, R2, R0, RZ, 0x1f ;  /* 0x00001fff00027589 */ /* 0x000e6800000e0000 */
[----:B------:R2:W3:Y:S01]  /*0070*/  SHFL.IDX PT, R5, R3, RZ, 0x1f ;  /* 0x00001fff03057589 */ /* 0x0004e200000e0000 */
[----:B-1----:R-:W-:-:S13]  /*0080*/  ISETP.NE.OR P0, PT, R2, RZ, !P0 ;  /* 0x000000ff0200720c */ /* 0x002fda0004705670 */
[----:B0-23--:R-:W-:Y:S05]  /*0090*/  @P0 BRA `(.L_x_1) ;  /* 0x0000000000200947 */ /* 0x00dfea0003800000 */
[----:B------:R-:W-:Y:S02]  /*00a0*/  ULDC.64 UR4, c[0x0][0x198] ;  /* 0x0000660000047ab9 */ /* 0x000fe40000000a00 */
[----:B------:R-:W-:Y:S02]  /*00b0*/  UIADD3 UR6, UP0, UR4, 0xf0, URZ ;  /* 0x000000f004067890 */ /* 0x000fe4000ff1e03f */
[----:B------:R-:W-:Y:S02]  /*00c0*/  UIADD3 UR4, UP1, UR4, 0x1f0, URZ ;  /* 0x000001f004047890 */ /* 0x000fe4000ff3e03f */
[----:B------:R-:W-:Y:S02]  /*00d0*/  UIADD3.X UR7, URZ, UR5, URZ, UP0, !UPT ;  /* 0x000000053f077290 */ /* 0x000fe400087fe43f */
[----:B------:R-:W-:-:S07]  /*00e0*/  UIADD3.X UR5, URZ, UR5, URZ, UP1, !UPT ;  /* 0x000000053f057290 */ /* 0x000fce0008ffe43f */
[----:B------:R0:W-:Y:S02]  /*00f0*/  UTMACCTL.PF [UR6] ;  /* 0x00000000060079b9 */ /* 0x0001e40008040000 */
[----:B------:R0:W-:Y:S02]  /*0100*/  UTMACCTL.PF [UR4] ;  /* 0x00000000040079b9 */ /* 0x0001e40008040000 */
[----:B0-----:R-:W-:Y:S01]  /*0110*/  NOP ;  /* 0x0000000000007918 */ /* 0x001fe20000000000 */
.L_x_1:
[----:B------:R-:W-:Y:S05]  /*0120*/  BSYNC B0 ;  /* 0x0000000000007941 */ /* 0x000fea0003800000 */
.L_x_0:
[----:B------:R-:W0:Y:S02]  /*0130*/  SHFL.IDX PT, R3, R0, RZ, 0x1f ;  /* 0x00001fff00037589 */ /* 0x000e2400000e0000 */
[----:B0-----:R-:W-:-:S13]  /*0140*/  ISETP.NE.AND P0, PT, R3, RZ, PT ;  /* 0x000000ff0300720c */ /* 0x001fda0003f05270 */
[----:B------:R-:W-:Y:S05]  /*0150*/  @P0 BRA `(.L_x_2) ;  /* 0x0000000000600947 */ /* 0x000fea0003800000 */
[----:B------:R-:W0:Y:S01]  /*0160*/  S2UR UR8, SR_CgaCtaId ;  /* 0x00000000000879c3 */ /* 0x000e220000008800 */
[----:B------:R-:W-:Y:S01]  /*0170*/  UMOV UR4, 0x400 ;  /* 0x0000040000047882 */ /* 0x000fe20000000000 */
[----:B------:R-:W-:Y:S01]  /*0180*/  UMOV UR5, 0x1 ;  /* 0x0000000100057882 */ /* 0x000fe20000000000 */
[----:B------:R-:W-:Y:S01]  /*0190*/  UMOV UR6, 0x6 ;  /* 0x0000000600067882 */ /* 0x000fe20000000000 */
[----:B------:R-:W-:Y:S01]  /*01a0*/  ELECT P0, URZ, PT ;  /* 0x00000000003f782f */ /* 0x000fe20003800000 */
[----:B------:R-:W-:-:S04]  /*01b0*/  UIADD3 UR6, -UR6, 0x100000, URZ ;  /* 0x0010000006067890 */ /* 0x000fc8000fffe13f */
[----:B------:R-:W-:Y:S02]  /*01c0*/  USHF.L.U32 UR7, UR6, 0xb, URZ ;  /* 0x0000000b06077899 */ /* 0x000fe4000800063f */
[----:B------:R-:W-:Y:S02]  /*01d0*/  USHF.L.U32 UR6, UR6, 0x1, URZ ;  /* 0x0000000106067899 */ /* 0x000fe4000800063f */
[----:B0-----:R-:W-:Y:S02]  /*01e0*/  ULEA UR8, UR8, UR4, 0x18 ;  /* 0x0000000408087291 */ /* 0x001fe4000f8ec03f */
[----:B------:R-:W-:-:S04]  /*01f0*/  UIADD3 UR4, -UR5, 0x100000, URZ ;  /* 0x0010000005047890 */ /* 0x000fc8000fffe13f */
[----:B------:R-:W-:Y:S02]  /*0200*/  USHF.L.U32 UR5, UR4, 0xb, URZ ;  /* 0x0000000b04057899 */ /* 0x000fe4000800063f */
[----:B------:R-:W-:Y:S01]  /*0210*/  USHF.L.U32 UR4, UR4, 0x1, URZ ;  /* 0x0000000104047899 */ /* 0x000fe2000800063f */
[----:B------:R-:W0:Y:S11]  /*0220*/  FENCE.VIEW.ASYNC.S ;  /* 0x00000000000073c6 */ /* 0x000e360000000000 */
[----:B0-----:R0:W1:Y:S01]  /*0230*/  SYNCS.EXCH.64 URZ, [UR8], UR4 ;  /* 0x00000004083f75b2 */ /* 0x0010620008000100 */
[----:B------:R0:W2:Y:S01]  /*0240*/  SYNCS.EXCH.64 URZ, [UR8+0x28], UR6 ;  /* 0x00002806083f75b2 */ /* 0x0000a20008000100 */
[----:B------:R0:W3:Y:S01]  /*0250*/  SYNCS.EXCH.64 URZ, [UR8+0x8], UR4 ;  /* 0x00000804083f75b2 */ /* 0x0000e20008000100 */
[----:B------:R0:W4:Y:S01]  /*0260*/  SYNCS.EXCH.64 URZ, [UR8+0x30], UR6 ;  /* 0x00003006083f75b2 */ /* 0x0001220008000100 */
[----:B------:R0:W0:Y:S01]  /*0270*/  SYNCS.EXCH.64 URZ, [UR8+0x10], UR4 ;  /* 0x00001004083f75b2 */ /* 0x0000220008000100 */
[----:B------:R0:W0:Y:S01]  /*0280*/  SYNCS.EXCH.64 URZ, [UR8+0x38], UR6 ;  /* 0x00003806083f75b2 */ /* 0x0000220008000100 */
[----:B------:R0:W0:Y:S01]  /*0290*/  SYNCS.EXCH.64 URZ, [UR8+0x18], UR4 ;  /* 0x00001804083f75b2 */ /* 0x0000220008000100 */
[----:B------:R0:W0:Y:S01]  /*02a0*/  SYNCS.EXCH.64 URZ, [UR8+0x40], UR6 ;  /* 0x00004006083f75b2 */ /* 0x0000220008000100 */
[----:B------:R0:W0:Y:S01]  /*02b0*/  SYNCS.EXCH.64 URZ, [UR8+0x20], UR4 ;  /* 0x00002004083f75b2 */ /* 0x0000220008000100 */
[----:B------:R0:W0:Y:S01]  /*02c0*/  SYNCS.EXCH.64 URZ, [UR8+0x48], UR6 ;  /* 0x00004806083f75b2 */ /* 0x0000220008000100 */
[----:B------:R-:W-:Y:S01]  /*02d0*/  NOP ;  /* 0x0000000000007918 */ /* 0x000fe20000000000 */
.L_x_2:
[----:B------:R-:W-:Y:S01]  /*02e0*/  SHF.R.S32.HI R7, RZ, 0x1f, R18 ;  /* 0x0000001fff077819 */ /* 0x000fe20000011412 */
[----:B------:R-:W5:Y:S01]  /*02f0*/  SHFL.IDX PT, R0, R0, RZ, 0x1f ;  /* 0x00001fff00007589 */ /* 0x000f6200000e0000 */
[----:B0-----:R-:W0:Y:S01]  /*0300*/  S2UR UR8, SR_CTAID.X ;  /* 0x00000000000879c3 */ /* 0x001e220000002500 */
[----:B------:R-:W-:Y:S02]  /*0310*/  ELECT P0, URZ, PT ;  /* 0x00000000003f782f */ /* 0x000fe40003800000 */
[----:B------:R-:W-:Y:S01]  /*0320*/  LEA.HI R7, R7, R18, RZ, 0x7 ;  /* 0x0000001207077211 */ /* 0x000fe200078f38ff */
[----:B------:R-:W1:Y:S01]  /*0330*/  S2R R4, SR_CTAID.Y ;  /* 0x0000000000047919 */ /* 0x000e620000002600 */
[----:B------:R-:W-:Y:S01]  /*0340*/  SHF.R.S32.HI R8, RZ, 0x1f, R3 ;  /* 0x0000001fff087819 */ /* 0x000fe20000011403 */
[----:B------:R-:W-:Y:S01]  /*0350*/  ULDC UR4, c[0x0][0x150] ;  /* 0x0000540000047ab9 */ /* 0x000fe20000000800 */
[----:B------:R-:W-:Y:S01]  /*0360*/  LOP3.LUT R7, R7, 0xffffff80, RZ, 0xc0, !PT ;  /* 0xffffff8007077812 */ /* 0x000fe200078ec0ff */
[----:B------:R-:W-:Y:S01]  /*0370*/  NOP ;  /* 0x0000000000007918 */ /* 0x000fe20000000000 */
[----:B------:R-:W-:Y:S01]  /*0380*/  LEA.HI R8, R8, R3, RZ, 0x2 ;  /* 0x0000000308087211 */ /* 0x000fe200078f10ff */
[----:B------:R-:W2:Y:S01]  /*0390*/  LDC R10, c[0x0][0x144] ;  /* 0x00005100ff0a7b82 */ /* 0x000ea20000000800 */
[----:B------:R-:W-:Y:S01]  /*03a0*/  NOP ;  /* 0x0000000000007918 */ /* 0x000fe20000000000 */
[----:B------:R-:W-:Y:S01]  /*03b0*/  IMAD.IADD R6, R18, 0x1, -R7 ;  /* 0x0000000112067824 */ /* 0x000fe200078e0a07 */
[----:B------:R-:W-:Y:S01]  /*03c0*/  LOP3.LUT R8, R8, 0x3ffffffc, RZ, 0xc0, !PT ;  /* 0x3ffffffc08087812 */ /* 0x000fe200078ec0ff */
[----:B------:R-:W-:Y:S01]  /*03d0*/  IMAD.MOV.U32 R23, RZ, RZ, 0x1 ;  /* 0x00000001ff177424 */ /* 0x000fe200078e00ff */
[----:B------:R-:W-:-:S02]  /*03e0*/  ISETP.NE.AND P3, PT, R5, RZ, PT ;  /* 0x000000ff0500720c */ /* 0x000fc40003f65270 */
[----:B------:R-:W-:Y:S01]  /*03f0*/  SHF.R.S32.HI R7, RZ, 0x1f, R6 ;  /* 0x0000001fff077819 */ /* 0x000fe20000011406 */
[----:B------:R-:W-:Y:S01]  /*0400*/  IMAD.IADD R8, R3, 0x1, -R8 ;  /* 0x0000000103087824 */ /* 0x000fe200078e0a08 */
[----:B------:R-:W3:Y:S02]  /*0410*/  LDC R13, c[0x0][0x140] ;  /* 0x00005000ff0d7b82 */ /* 0x000ee40000000800 */
[----:B------:R-:W-:Y:S02]  /*0420*/  LEA.HI R7, R7, R6, RZ, 0x3 ;  /* 0x0000000607077211 */ /* 0x000fe400078f18ff */
[----:B-----5:R-:W-:Y:S02]  /*0430*/  ISETP.NE.OR P0, PT, R0, RZ, !P0 ;  /* 0x000000ff0000720c */ /* 0x020fe40004705670 */
[--C-:B------:R-:W-:Y:S02]  /*0440*/  SHF.R.S32.HI R0, RZ, 0x3, R7.reuse ;  /* 0x00000003ff007819 */ /* 0x100fe40000011407 */
[----:B------:R-:W-:-:S02]  /*0450*/  SHF.R.S32.HI R7, RZ, 0x1f, R7 ;  /* 0x0000001fff077819 */ /* 0x000fc40000011407 */
[----:B0-----:R-:W-:Y:S02]  /*0460*/  I2FP.F32.U32 R9, UR8 ;  /* 0x0000000800097c45 */ /* 0x001fe40008201000 */
[----:B------:R-:W-:-:S03]  /*0470*/  LEA.HI R7, R7, R0, RZ, 0x2 ;  /* 0x0000000007077211 */ /* 0x000fc600078f10ff */
[----:B------:R-:W-:Y:S01]  /*0480*/  FMUL R9, R9, UR4 ;  /* 0x0000000409097c20 */ /* 0x000fe20008400000 */
[----:B------:R-:W-:Y:S01]  /*0490*/  LOP3.LUT R7, R7, 0xfffffffc, RZ, 0xc0, !PT ;  /* 0xfffffffc07077812 */ /* 0x000fe200078ec0ff */
[----:B------:R-:W-:Y:S01]  /*04a0*/  VOTEU.ALL UP0, P0 ;  /* 0x00000000003f7886 */ /* 0x000fe20000000000 */
[----:B-1----:R-:W-:Y:S01]  /*04b0*/  I2FP.F32.U32 R3, R4 ;  /* 0x0000000400037245 */ /* 0x002fe20000201000 */
[----:B------:R-:W-:Y:S01]  /*04c0*/  ULDC UR4, c[0x0][0x154] ;  /* 0x0000550000047ab9 */ /* 0x000fe20000000800 */
[----:B------:R-:W-:Y:S01]  /*04d0*/  VOTEU.ALL UP1, P0 ;  /* 0x00000000003f7886 */ /* 0x000fe20000020000 */
[----:B------:R-:W0:Y:S01]  /*04e0*/  F2I.U32.TRUNC.NTZ R9, R9 ;  /* 0x0000000900097305 */ /* 0x000e22000020f000 */
[----:B------:R-:W-:Y:S01]  /*04f0*/  IMAD.IADD R7, R0, 0x1, -R7 ;  /* 0x0000000100077824 */ /* 0x000fe200078e0a07 */
[----:B------:R-:W1:Y:S01]  /*0500*/  @!UP0 S2UR UR7, SR_CgaCtaId ;  /* 0x00000000000789c3 */ /* 0x000e620000008800 */
[----:B------:R-:W-:Y:S01]  /*0510*/  FMUL R12, R3, UR4 ;  /* 0x00000004030c7c20 */ /* 0x000fe20008400000 */
[----:B------:R-:W-:Y:S01]  /*0520*/  UMOV UR4, 0x20 ;  /* 0x0000002000047882 */ /* 0x000fe20000000000 */
[----:B------:R-:W-:Y:S01]  /*0530*/  IMAD R8, R8, 0x4, R7 ;  /* 0x0000000408087824 */ /* 0x000fe200078e0207 */
[----:B------:R-:W-:Y:S01]  /*0540*/  @!UP0 UMOV UR6, 0x400 ;  /* 0x0000040000068882 */ /* 0x000fe20000000000 */
[----:B------:R-:W-:-:S04]  /*0550*/  @!UP0 UIADD3 UR4, -UR4, 0x100000, URZ ;  /* 0x0010000004048890 */ /* 0x000fc8000fffe13f */
[----:B------:R-:W-:Y:S02]  /*0560*/  @!UP0 USHF.L.U32 UR5, UR4, 0xb, URZ ;  /* 0x0000000b04058899 */ /* 0x000fe4000800063f */
[----:B------:R-:W-:Y:S01]  /*0570*/  @!UP0 USHF.L.U32 UR4, UR4, 0x1, URZ ;  /* 0x0000000104048899 */ /* 0x000fe2000800063f */
[----:B---3--:R-:W-:Y:S01]  /*0580*/  ISETP.EQ.U32.AND P2, PT, R13, 0x1, PT ;  /* 0x000000010d00780c */ /* 0x008fe20003f42070 */
[----:B------:R-:W3:Y:S01]  /*0590*/  F2I.U32.TRUNC.NTZ R12, R12 ;  /* 0x0000000c000c7305 */ /* 0x000ee2000020f000 */
[----:B------:R-:W-:Y:S01]  /*05a0*/  LEA.HI R0, R8, R8, RZ, 0x1 ;  /* 0x0000000808007211 */ /* 0x000fe200078f08ff */
[----:B------:R-:W5:Y:S03]  /*05b0*/  LDC R7, c[0x0][0x148] ;  /* 0x00005200ff077b82 */ /* 0x000f660000000800 */
[----:B------:R-:W-:Y:S01]  /*05c0*/  LOP3.LUT R11, R0, 0xfffffffe, RZ, 0xc0, !PT ;  /* 0xfffffffe000b7812 */ /* 0x000fe200078ec0ff */
[----:B0-----:R-:W-:Y:S01]  /*05d0*/  IMAD.MOV R15, RZ, RZ, -R9 ;  /* 0x000000ffff0f7224 */ /* 0x001fe200078e0a09 */
[----:B------:R-:W-:-:S03]  /*05e0*/  SHF.R.S32.HI R9, RZ, 0x1f, R2 ;  /* 0x0000001fff097819 */ /* 0x000fc60000011402 */
[----:B--2---:R-:W-:Y:S01]  /*05f0*/  IMAD R3, R10, R15, UR8 ;  /* 0x000000080a037e24 */ /* 0x004fe2000f8e020f */
[----:B------:R-:W-:Y:S01]  /*0600*/  LEA.HI R9, R9, R2, RZ, 0x2 ;  /* 0x0000000209097211 */ /* 0x000fe200078f10ff */
[C---:B------:R-:W-:Y:S02]  /*0610*/  IMAD.IADD R0, R8.reuse, 0x1, -R11 ;  /* 0x0000000108007824 */ /* 0x040fe400078e0a0b */
[----:B------:R-:W-:Y:S01]  /*0620*/  IMAD.SHL.U32 R11, R8, 0x4, RZ ;  /* 0x00000004080b7824 */ /* 0x000fe200078e00ff */
[----:B------:R-:W-:Y:S01]  /*0630*/  LOP3.LUT R9, R9, 0xfffffffc, RZ, 0xc0, !PT ;  /* 0xfffffffc09097812 */ /* 0x000fe200078ec0ff */
[----:B---3--:R-:W-:Y:S01]  /*0640*/  IMAD.MOV R21, RZ, RZ, -R12 ;  /* 0x000000ffff157224 */ /* 0x008fe200078e0a0c */
[----:B------:R-:W-:Y:S01]  /*0650*/  ISETP.NE.AND P4, PT, R0, R3, PT ;  /* 0x000000030000720c */ /* 0x000fe20003f85270 */
[----:B-1----:R-:W-:Y:S01]  /*0660*/  @!UP0 ULEA UR6, UR7, UR6, 0x18 ;  /* 0x0000000607068291 */ /* 0x002fe2000f8ec03f */
[----:B------:R-:W-:Y:S01]  /*0670*/  LOP3.LUT R22, R8, 0xc, R11, 0x78, !PT ;  /* 0x0000000c08167812 */ /* 0x000fe200078e780b */
[----:B------:R-:W-:Y:S01]  /*0680*/  IMAD.IADD R0, R2, 0x1, -R9 ;  /* 0x0000000102007824 */ /* 0x000fe200078e0a09 */
[----:B------:R-:W-:Y:S01]  /*0690*/  VOTEU.ALL UP0, P0 ;  /* 0x00000000003f7886 */ /* 0x000fe20000000000 */
[----:B------:R-:W-:Y:S01]  /*06a0*/  LOP3.LUT P0, RZ, R6, 0x7, RZ, 0xc0, !PT ;  /* 0x0000000706ff7812 */ /* 0x000fe2000780c0ff */
[----:B------:R-:W-:-:S02]  /*06b0*/  VIADD R6, R5, 0xffffffff ;  /* 0xffffffff05067836 */ /* 0x000fc40000000000 */
[----:B------:R-:W-:Y:S01]  /*06c0*/  ISETP.NE.AND P1, PT, R0, 0x3, PT ;  /* 0x000000030000780c */ /* 0x000fe20003f25270 */
[----:B-----5:R-:W-:Y:S01]  /*06d0*/  IMAD R9, R7, R21, R4 ;  /* 0x0000001507097224 */ /* 0x020fe200078e0204 */
[----:B------:R-:W-:Y:S02]  /*06e0*/  ISETP.LT.U32.AND P0, PT, R22, 0x4, !P0 ;  /* 0x000000041600780c */ /* 0x000fe40004701070 */
[----:B------:R-:W-:Y:S01]  /*06f0*/  ISETP.EQ.OR P1, PT, R0, RZ, !P1 ;  /* 0x000000ff0000720c */ /* 0x000fe20004f22670 */
[----:B------:R-:W0:Y:S02]  /*0700*/  FENCE.VIEW.ASYNC.S ;  /* 0x00000000000073c6 */ /* 0x000e240000000000 */
[----:B0-----:R0:W1:Y:S01]  /*0710*/  @!UP0 SYNCS.EXCH.64 URZ, [UR6+0x60], UR4 ;  /* 0x00006004063f85b2 */ /* 0x0010620008000100 */
[----:B------:R-:W-:Y:S02]  /*0720*/  @P4 LEA.HI R2, R22, R22, RZ, 0x1 ;  /* 0x0000001616024211 */ /* 0x000fe400078f08ff */
[----:B------:R-:W-:-:S02]  /*0730*/  ISETP.EQ.AND P1, PT, R5, RZ, P1 ;  /* 0x000000ff0500720c */ /* 0x000fc40000f22270 */
[----:B------:R-:W-:Y:S02]  /*0740*/  @P4 SHF.R.S32.HI R2, RZ, 0x1, R2 ;  /* 0x00000001ff024819 */ /* 0x000fe40000011402 */
[----:B------:R-:W-:Y:S02]  /*0750*/  ISETP.GE.U32.AND P6, PT, R6, 0x2, PT ;  /* 0x000000020600780c */ /* 0x000fe40003fc6070 */
[----:B------:R-:W-:Y:S02]  /*0760*/  @P4 ISETP.NE.AND P5, PT, R2, R9, PT ;  /* 0x000000090200420c */ /* 0x000fe40003fa5270 */
[----:B------:R-:W-:Y:S02]  /*0770*/  SEL R2, RZ, 0x1, !P0 ;  /* 0x00000001ff027807 */ /* 0x000fe40004000000 */
[----:B------:R-:W-:Y:S02]  /*0780*/  @P4 SEL R23, RZ, 0x1, P5 ;  /* 0x00000001ff174807 */ /* 0x000fe40002800000 */
[----:B------:R-:W-:Y:S01]  /*0790*/  SEL R19, RZ, 0x1, !P1 ;  /* 0x00000001ff137807 */ /* 0x000fe20004800000 */
[----:B------:R0:W2:Y:S01]  /*07a0*/  @!UP1 SYNCS.EXCH.64 URZ, [UR6+0x68], UR4 ;  /* 0x00006804063f95b2 */ /* 0x0000a20008000100 */
[----:B------:R-:W-:Y:S01]  /*07b0*/  LOP3.LUT R23, R23, R2, RZ, 0xc0, !PT ;  /* 0x0000000217177212 */ /* 0x000fe200078ec0ff */
[----:B------:R-:W-:Y:S01]  /*07c0*/  NOP ;  /* 0x0000000000007918 */ /* 0x000fe20000000000 */
[----:B------:R-:W-:Y:S01]  /*07d0*/  SEL R19, R19, 0x2, P6 ;  /* 0x0000000213137807 */ /* 0x000fe20003000000 */
[----:B------:R-:W-:Y:S06]  /*07e0*/  @!P2 BRA `(.L_x_3) ;  /* 0x000000000008a947 */ /* 0x000fec0003800000 */
[----:B-12-4-:R-:W-:Y:S01]  /*07f0*/  UCGABAR_ARV ;  /* 0x00000000000079c7 */ /* 0x016fe20008000000 */
[----:B------:R-:W-:Y:S05]  /*0800*/  BRA `(.L_x_4) ;  /* 0x0000000000047947 */ /* 0x000fea0003800000 */
.L_x_3:
[----:B-12-4-:R-:W-:Y:S01]  /*0810*/  NOP ;  /* 0x0000000000007918 */ /* 0x016fe20000000000 */
.L_x_4:
[----:B------:R-:W1:Y:S01]  /*0820*/  LDC R2, c[0x0][0x65c] ;  /* 0x00019700ff027b82 */ /* 0x000e620000000800 */
[----:B------:R-:W-:Y:S02]  /*0830*/  IMAD.U32 R8, RZ, RZ, UR8 ;  /* 0x00000008ff087e24 */ /* 0x000fe4000f8e00ff */
[----:B------:R-:W-:Y:S01]  /*0840*/  IMAD.MOV.U32 R9, RZ, RZ, RZ ;  /* 0x000000ffff097224 */ /* 0x000fe200078e00ff */
[----:B-1----:R-:W-:-:S04]  /*0850*/  ISETP.NE.AND P1, PT, R2, 0x1, PT ;  /* 0x000000010200780c */ /* 0x002fc80003f25270 */
[----:B------:R-:W-:-:S09]  /*0860*/  P2R R5, PR, RZ, 0x2 ;  /* 0x00000002ff057803 */ /* 0x000fd20000000000 */
[----:B------:R-:W1:Y:S01]  /*0870*/  @P1 LDC R17, c[0x0][0x10] ;  /* 0x00000400ff111b82 */ /* 0x000e620000000800 */
[----:B------:R-:W-:Y:S02]  /*0880*/  @P1 IMAD.MOV.U32 R5, RZ, RZ, RZ ;  /* 0x000000ffff051224 */ /* 0x000fe400078e00ff */
[----:B------:R-:W-:-:S05]  /*0890*/  @P1 IMAD.MOV.U32 R13, RZ, RZ, RZ ;  /* 0x000000ffff0d1224 */ /* 0x000fca00078e00ff */
[----:B------:R-:W2:Y:S01]  /*08a0*/  @!P1 LDC R11, c[0x0][0xc] ;  /* 0x00000300ff0b9b82 */ /* 0x000ea20000000800 */
[----:B-1----:R-:W-:-:S04]  /*08b0*/  @P1 IMAD.WIDE.U32 R16, R17, UR8, R4 ;  /* 0x0000000811101c25 */ /* 0x002fc8000f8e0004 */
[----:B------:R-:W-:Y:S02]  /*08c0*/  @P1 IMAD.IADD R17, R17, 0x1, R13 ;  /* 0x0000000111111824 */ /* 0x000fe400078e020d */
[----:B--2---:R-:W-:-:S04]  /*08d0*/  @!P1 IMAD.WIDE.U32 R8, R4, R11, R8 ;  /* 0x0000000b04089225 */ /* 0x004fc800078e0008 */
[----:B------:R-:W-:Y:S02]  /*08e0*/  @!P1 IMAD.MOV.U32 R16, RZ, RZ, R8 ;  /* 0x000000ffff109224 */ /* 0x000fe400078e0008 */
[----:B------:R-:W-:Y:S01]  /*08f0*/  @!P1 IMAD.MOV.U32 R17, RZ, RZ, R9 ;  /* 0x000000ffff119224 */ /* 0x000fe200078e0009 */
[----:B------:R-:W-:Y:S06]  /*0900*/  @!P2 BRA `(.L_x_5) ;  /* 0x00000000000ca947 */ /* 0x000fec0003800000 */
[----:B------:R-:W-:Y:S01]  /*0910*/  UCGABAR_WAIT ;  /* 0x0000000000007dc7 */ /* 0x000fe20008000000 */
[----:B------:R-:W-:Y:S01]  /*0920*/  CCTL.IVALL ;  /* 0x00000000ff00798f */ /* 0x000fe20002000000 */
[----:B------:R-:W-:Y:S05]  /*0930*/  BRA `(.L_x_6) ;  /* 0x0000000000047947 */ /* 0x000fea0003800000 */
.L_x_5:
[----:B------:R-:W-:Y:S06]  /*0940*/  BAR.SYNC.DEFER_BLOCKING 0x0 ;  /* 0x0000000000007b1d */ /* 0x000fec0000010000 */
.L_x_6:
[----:B------:R-:W-:Y:S05]  /*0950*/  @!P3 BRA `(.L_x_7) ;  /* 0x000000400010b947 */ /* 0x000fea0003800000 */
[----:B------:R-:W-:-:S13]  /*0960*/  ISETP.GT.U32.AND P0, PT, R6, 0x1, PT ;  /* 0x000000010600780c */ /* 0x000fda0003f04070 */
[----:B0-----:R-:W-:Y:S05]  /*0970*/  @P0 EXIT ;  /* 0x000000000000094d */ /* 0x001fea0003800000 */
[----:B------:R-:W-:Y:S01]  /*0980*/  ULDC.64 UR4, c[0x0][0x650] ;  /* 0x0001940000047ab9 */ /* 0x000fe20000000a00 */
[----:B------:R-:W-:Y:S01]  /*0990*/  PRMT R0, RZ, 0x7610, R0 ;  /* 0x00007610ff007816 */ /* 0x000fe20000000000 */
[----:B------:R-:W-:Y:S01]  /*09a0*/  IMAD.MOV.U32 R60, RZ, RZ, -0x1 ;  /* 0xffffffffff3c7424 */ /* 0x000fe200078e00ff */
[----:B------:R-:W-:Y:S01]  /*09b0*/  ISETP.GE.U32.AND P0, PT, R16, UR4, PT ;  /* 0x0000000410007c0c */ /* 0x000fe2000bf06070 */
[----:B------:R-:W-:Y:S02]  /*09c0*/  IMAD.MOV.U32 R61, RZ, RZ, -0x1 ;  /* 0xffffffffff3d7424 */ /* 0x000fe400078e00ff */
[----:B------:R-:W-:Y:S01]  /*09d0*/  IMAD.MOV.U32 R59, RZ, RZ, -0x1 ;  /* 0xffffffffff3b7424 */ /* 0x000fe200078e00ff */
[----:B------:R-:W-:-:S13]  /*09e0*/  ISETP.GE.U32.AND.EX P0, PT, R17, UR5, PT, P0 ;  /* 0x0000000511007c0c */ /* 0x000fda000bf06100 */
[----:B------:R-:W-:Y:S05]  /*09f0*/  @P0 BRA `(.L_x_8) ;  /* 0x0000000400280947 */ /* 0x000fea0003800000 */
[----:B------:R-:W0:Y:S01]  /*0a00*/  LDC.64 R24, c[0x0][0x628] ;  /* 0x00018a00ff187b82 */ /* 0x000e220000000a00 */
[----:B------:R-:W-:Y:S02]  /*0a10*/  IMAD.MOV.U32 R8, RZ, RZ, R16 ;  /* 0x000000ffff087224 */ /* 0x000fe400078e0010 */
[----:B------:R-:W-:-:S05]  /*0a20*/  IMAD.MOV.U32 R9, RZ, RZ, R17 ;  /* 0x000000ffff097224 */ /* 0x000fca00078e0011 */
[----:B------:R-:W1:Y:S08]  /*0a30*/  LDC R0, c[0x0][0x630] ;  /* 0x00018c00ff007b82 */ /* 0x000e700000000800 */
[----:B------:R-:W2:Y:S01]  /*0a40*/  LDC.64 R26, c[0x0][0x620] ;  /* 0x00018800ff1a7b82 */ /* 0x000ea20000000a00 */
[----:B0-----:R-:W-:-:S04]  /*0a50*/  ISETP.NE.U32.AND P0, PT, R24, RZ, PT ;  /* 0x000000ff1800720c */ /* 0x001fc80003f05070 */
[----:B------:R-:W-:-:S13]  /*0a60*/  ISETP.NE.AND.EX P0, PT, R25, RZ, PT, P0 ;  /* 0x000000ff1900720c */ /* 0x000fda0003f05300 */
[----:B-12---:R-:W-:Y:S05]  /*0a70*/  @!P0 BRA `(.L_x_9) ;  /* 0x0000000000288947 */ /* 0x006fea0003800000 */
[----:B------:R-:W0:Y:S02]  /*0a80*/  LDC R13, c[0x0][0x634] ;  /* 0x00018d00ff0d7b82 */ /* 0x000e240000000800 */
[----:B0-----:R-:W-:-:S05]  /*0a90*/  IADD3 R13, P0, R16, R13, RZ ;  /* 0x0000000d100d7210 */ /* 0x001fca0007f1e0ff */
[----:B------:R-:W-:-:S04]  /*0aa0*/  IMAD.X R15, RZ, RZ, R17, P0 ;  /* 0x000000ffff0f7224 */ /* 0x000fc800000e0611 */
[----:B------:R-:W-:-:S04]  /*0ab0*/  IMAD.WIDE.U32 R8, R15, R24, RZ ;  /* 0x000000180f087225 */ /* 0x000fc800078e00ff */
[----:B------:R-:W-:-:S04]  /*0ac0*/  IMAD.WIDE.U32 R10, P0, R13, R25, R8 ;  /* 0x000000190d0a7225 */ /* 0x000fc80007800008 */
[----:B------:R-:W-:-:S04]  /*0ad0*/  IMAD.WIDE.U32 R8, R13, R24, RZ ;  /* 0x000000180d087225 */ /* 0x000fc800078e00ff */
[----:B------:R-:W-:Y:S01]  /*0ae0*/  IMAD.X R13, RZ, RZ, RZ, P0 ;  /* 0x000000ffff0d7224 */ /* 0x000fe200000e06ff */
[----:B------:R-:W-:Y:S01]  /*0af0*/  IADD3 RZ, P0, R9, R10, RZ ;  /* 0x0000000a09ff7210 */ /* 0x000fe20007f1e0ff */
[----:B------:R-:W-:-:S04]  /*0b00*/  IMAD.MOV.U32 R12, RZ, RZ, R11 ;  /* 0x000000ffff0c7224 */ /* 0x000fc800078e000b */
[----:B------:R-:W-:-:S08]  /*0b10*/  IMAD.WIDE.U32.X R8, R15, R25, R12, P0 ;  /* 0x000000190f087225 */ /* 0x000fd000000e040c */
.L_x_9:
[----:B------:R-:W0:Y:S01]  /*0b20*/  LDC.64 R24, c[0x0][0x640] ;  /* 0x00019000ff187b82 */ /* 0x000e220000000a00 */
[-CC-:B------:R-:W-:Y:S01]  /*0b30*/  SHF.R.U64 R59, R8, R0.reuse, R9.reuse ;  /* 0x00000000083b7219 */ /* 0x180fe20000001209 */
[----:B------:R-:W-:Y:S01]  /*0b40*/  IMAD R30, R7, R21, R4 ;  /* 0x00000015071e7224 */ /* 0x000fe200078e0204 */
[----:B------:R-:W-:Y:S01]  /*0b50*/  SHF.R.U32.HI R0, RZ, R0, R9 ;  /* 0x00000000ff007219 */ /* 0x000fe20000011609 */
[----:B------:R-:W-:Y:S01]  /*0b60*/  IMAD.MOV.U32 R21, RZ, RZ, 0x1 ;  /* 0x00000001ff157424 */ /* 0x000fe200078e00ff */
[----:B------:R-:W-:-:S03]  /*0b70*/  IADD3 R5, P0, RZ, -R59, RZ ;  /* 0x8000003bff057210 */ /* 0x000fc60007f1e0ff */
[----:B------:R-:W1:Y:S02]  /*0b80*/  LDC R6, c[0x0][0x618] ;  /* 0x00018600ff067b82 */ /* 0x000e640000000800 */
[----:B------:R-:W-:-:S04]  /*0b90*/  IMAD.X R9, RZ, RZ, ~R0, P0 ;  /* 0x000000ffff097224 */ /* 0x000fc800000e0e00 */
[-C--:B------:R-:W-:Y:S02]  /*0ba0*/  IMAD R0, R9, R26.reuse, RZ ;  /* 0x0000001a09007224 */ /* 0x080fe400078e02ff */
[----:B------:R-:W2:Y:S01]  /*0bb0*/  LDC R11, c[0x0][0x608] ;  /* 0x00018200ff0b7b82 */ /* 0x000ea20000000800 */
[----:B------:R-:W-:-:S04]  /*0bc0*/  IMAD.WIDE.U32 R8, R5, R26, R16 ;  /* 0x0000001a05087225 */ /* 0x000fc800078e0010 */
[----:B------:R-:W-:-:S03]  /*0bd0*/  IMAD R5, R5, R27, R0 ;  /* 0x0000001b05057224 */ /* 0x000fc600078e0200 */
[----:B------:R-:W3:Y:S01]  /*0be0*/  LDC R12, c[0x0][0x658] ;  /* 0x00019600ff0c7b82 */ /* 0x000ee20000000800 */
[----:B0-----:R-:W-:Y:S01]  /*0bf0*/  ISETP.NE.U32.AND P0, PT, R24, RZ, PT ;  /* 0x000000ff1800720c */ /* 0x001fe20003f05070 */
[----:B------:R-:W-:Y:S02]  /*0c00*/  IMAD.IADD R5, R9, 0x1, R5 ;  /* 0x0000000109057824 */ /* 0x000fe400078e0205 */
[----:B------:R-:W-:Y:S01]  /*0c10*/  IMAD.MOV.U32 R9, RZ, RZ, -0x1 ;  /* 0xffffffffff097424 */ /* 0x000fe200078e00ff */
[----:B------:R-:W-:-:S03]  /*0c20*/  ISETP.NE.AND.EX P0, PT, R25, RZ, PT, P0 ;  /* 0x000000ff1900720c */ /* 0x000fc60003f05300 */
[----:B------:R-:W0:Y:S01]  /*0c30*/  LDC R15, c[0x0][0x600] ;  /* 0x00018000ff0f7b82 */ /* 0x000e220000000800 */
[-CC-:B-1----:R-:W-:Y:S02]  /*0c40*/  SHF.R.U64 R13, R8, R6.reuse, R5.reuse ;  /* 0x00000006080d7219 */ /* 0x182fe40000001205 */
[----:B------:R-:W-:-:S05]  /*0c50*/  SHF.R.U32.HI R0, RZ, R6, R5 ;  /* 0x00000006ff007219 */ /* 0x000fca0000011605 */
[----:B------:R-:W1:Y:S01]  /*0c60*/  LDC R14, c[0x0][0x648] ;  /* 0x00019200ff0e7b82 */ /* 0x000e620000000800 */
[-CC-:B--2---:R-:W-:Y:S02]  /*0c70*/  SHF.R.U64 R27, R13, R11.reuse, R0.reuse ;  /* 0x0000000b0d1b7219 */ /* 0x184fe40000001200 */
[----:B------:R-:W-:-:S05]  /*0c80*/  SHF.R.U32.HI R5, RZ, R11, R0 ;  /* 0x0000000bff057219 */ /* 0x000fca0000011600 */
[----:B------:R-:W2:Y:S01]  /*0c90*/  LDC R20, c[0x0][0x638] ;  /* 0x00018e00ff147b82 */ /* 0x000ea20000000800 */
[-CC-:B---3--:R-:W-:Y:S02]  /*0ca0*/  SHF.R.U64 R28, R27, R12.reuse, R5.reuse ;  /* 0x0000000c1b1c7219 */ /* 0x188fe40000001205 */
[-C--:B------:R-:W-:Y:S02]  /*0cb0*/  SHF.L.U32 R0, R9, R12.reuse, RZ ;  /* 0x0000000c09007219 */ /* 0x080fe400000006ff */
[----:B------:R-:W-:Y:S01]  /*0cc0*/  SHF.R.U32.HI R5, RZ, R12, R5 ;  /* 0x0000000cff057219 */ /* 0x000fe20000011605 */
[----:B------:R-:W-:Y:S01]  /*0cd0*/  IMAD.MOV.U32 R4, RZ, RZ, R28 ;  /* 0x000000ffff047224 */ /* 0x000fe200078e001c */
[----:B------:R-:W-:Y:S01]  /*0ce0*/  LOP3.LUT R10, RZ, R0, RZ, 0x33, !PT ;  /* 0x00000000ff0a7212 */ /* 0x000fe200078e33ff */
[----:B------:R-:W3:Y:S01]  /*0cf0*/  LDC R26, c[0x0][0x610] ;  /* 0x00018400ff1a7b82 */ /* 0x000ee20000000800 */
[----:B------:R-:W-:Y:S05]  /*0d00*/  @!P0 BRA `(.L_x_10) ;  /* 0x0000000000288947 */ /* 0x000fea0003800000 */
[----:B------:R-:W4:Y:S02]  /*0d10*/  LDC R9, c[0x0][0x64c] ;  /* 0x00019300ff097b82 */ /* 0x000f240000000800 */
[----:B----4-:R-:W-:-:S05]  /*0d20*/  IADD3 R9, P0, R28, R9, RZ ;  /* 0x000000091c097210 */ /* 0x010fca0007f1e0ff */
        /* <DEDUP_REMOVED lines=8> */
.L_x_10:
[----:B-1----:R-:W-:Y:S01]  /*0db0*/  SHF.R.U64 R4, R4, R14, R5 ;  /* 0x0000000e04047219 */ /* 0x002fe20000001205 */
[----:B0-----:R-:W-:Y:S01]  /*0dc0*/  VIADD R6, R15, 0xffffffff ;  /* 0xffffffff0f067836 */ /* 0x001fe20000000000 */
[----:B------:R-:W-:Y:S02]  /*0dd0*/  SHF.L.U32 R0, R21, R12, RZ ;  /* 0x0000000c15007219 */ /* 0x000fe400000006ff */
[----:B------:R-:W-:Y:S01]  /*0de0*/  LOP3.LUT R5, R27, R10, RZ, 0xc0, !PT ;  /* 0x0000000a1b057212 */ /* 0x000fe200078ec0ff */
[----:B------:R-:W-:Y:S01]  /*0df0*/  IMAD.MOV R7, RZ, RZ, -R4 ;  /* 0x000000ffff077224 */ /* 0x000fe200078e0a04 */
[----:B------:R-:W-:Y:S02]  /*0e00*/  SEL R3, R3, R30, !P1 ;  /* 0x0000001e03037207 */ /* 0x000fe40004800000 */
[----:B------:R-:W-:Y:S01]  /*0e10*/  LOP3.LUT R6, R13, R6, RZ, 0xc0, !PT ;  /* 0x000000060d067212 */ /* 0x000fe200078ec0ff */
[----:B------:R-:W-:Y:S02]  /*0e20*/  IMAD R4, R0, R4, R5 ;  /* 0x0000000400047224 */ /* 0x000fe400078e0205 */
[----:B--2---:R-:W-:-:S02]  /*0e30*/  IMAD R0, R7, R20, R28 ;  /* 0x0000001407007224 */ /* 0x004fc400078e021c */
[----:B---3--:R-:W-:Y:S02]  /*0e40*/  IMAD R3, R4, R26, R3 ;  /* 0x0000001a04037224 */ /* 0x008fe400078e0203 */
[----:B------:R-:W-:Y:S02]  /*0e50*/  IMAD R60, R0, R15, R6 ;  /* 0x0000000f003c7224 */ /* 0x000fe400078e0206 */
[----:B------:R-:W-:-:S03]  /*0e60*/  IMAD.MOV.U32 R4, RZ, RZ, 0x1 ;  /* 0x00000001ff047424 */ /* 0x000fc600078e00ff */
[----:B------:R-:W-:Y:S02]  /*0e70*/  SEL R61, R60, R3, !P1 ;  /* 0x000000033c3d7207 */ /* 0x000fe40004800000 */
[----:B------:R-:W-:Y:S02]  /*0e80*/  PRMT R0, R4, 0x7610, R0 ;  /* 0x0000761004007816 */ /* 0x000fe40000000000 */
[----:B------:R-:W-:-:S07]  /*0e90*/  SEL R60, R3, R60, !P1 ;  /* 0x0000003c033c7207 */ /* 0x000fce0004800000 */
.L_x_8:
[----:B------:R-:W-:-:S08]  /*0ea0*/  NOP ;  /* 0x0000000000007918 */ /* 0x000fd00000000000 */
[----:B------:R-:W0:Y:S02]  /*0eb0*/  USETMAXREG.TRY_ALLOC.CTAPOOL UP0, 0xe8 ;  /* 0x000000e8000079c8 */ /* 0x000e240008000600 */
[----:B0-----:R-:W-:-:S13]  /*0ec0*/  PLOP3.LUT P0, PT, PT, PT, UP0, 0x80, 0x0 ;  /* 0x000000000000781c */ /* 0x001fda0003f0f008 */
[----:B------:R-:W-:Y:S05]  /*0ed0*/  @!P0 BRA `(.L_x_8) ;  /* 0xfffffffc00f08947 */ /* 0x000fea000383ffff */
[----:B------:R-:W-:Y:S01]  /*0ee0*/  ULDC.64 UR4, c[0x0][0x598] ;  /* 0x0001660000047ab9 */ /* 0x000fe20000000a00 */
[----:B------:R-:W-:Y:S01]  /*0ef0*/  ULDC.64 UR36, c[0x0][0x208] ;  /* 0x0000820000247ab9 */ /* 0x000fe20000000a00 */
[----:B------:R-:W-:-:S04]  /*0f00*/  ISETP.NE.U32.AND P0, PT, RZ, UR4, PT ;  /* 0x00000004ff007c0c */ /* 0x000fc8000bf05070 */
[----:B------:R-:W-:-:S13]  /*0f10*/  ISETP.NE.AND.EX P0, PT, RZ, UR5, PT, P0 ;  /* 0x00000005ff007c0c */ /* 0x000fda000bf05300 */
[----:B------:R-:W-:Y:S05]  /*0f20*/  @!P0 BRA `(.L_x_11) ;  /* 0x00000000001c8947 */ /* 0x000fea0003800000 */
[----:B------:R-:W0:Y:S02]  /*0f30*/  LDC.64 R4, c[0x0][0x598] ;  /* 0x00016600ff047b82 */ /* 0x000e240000000a00 */
[----:B0-----:R-:W2:Y:S02]  /*0f40*/  LDG.E.64 R4, desc[UR36][R4.64] ;  /* 0x0000002404047981 */ /* 0x001ea4000c1e1b00 */
[----:B--2---:R-:W-:-:S04]  /*0f50*/  ISETP.NE.U32.AND P0, PT, R4, RZ, PT ;  /* 0x000000ff0400720c */ /* 0x004fc80003f05070 */
[----:B------:R-:W-:-:S13]  /*0f60*/  ISETP.NE.AND.EX P0, PT, R5, RZ, PT, P0 ;  /* 0x000000ff0500720c */ /* 0x000fda0003f05300 */
[----:B------:R-:W-:Y:S05]  /*0f70*/  @!P0 BRA `(.L_x_11) ;  /* 0x0000000000088947 */ /* 0x000fea0003800000 */
[----:B------:R0:W5:Y:S01]  /*0f80*/  LD.E R56, desc[UR36][R4.64] ;  /* 0x0000002404387980 */ /* 0x000162000c101900 */
[----:B------:R-:W-:Y:S05]  /*0f90*/  BRA `(.L_x_12) ;  /* 0x0000000000247947 */ /* 0x000fea0003800000 */
.L_x_11:
[----:B------:R-:W-:Y:S02]  /*0fa0*/  ULDC.64 UR4, c[0x0][0x588] ;  /* 0x0001620000047ab9 */ /* 0x000fe40000000a00 */
[----:B------:R-:W-:-:S04]  /*0fb0*/  ISETP.NE.U32.AND P0, PT, RZ, UR4, PT ;  /* 0x00000004ff007c0c */ /* 0x000fc8000bf05070 */
[----:B------:R-:W-:-:S13]  /*0fc0*/  ISETP.NE.AND.EX P0, PT, RZ, UR5, PT, P0 ;  /* 0x00000005ff007c0c */ /* 0x000fda000bf05300 */
[----:B------:R-:W-:Y:S05]  /*0fd0*/  @!P0 BRA `(.L_x_13) ;  /* 0x00000000000c8947 */ /* 0x000fea0003800000 */
[----:B------:R-:W0:Y:S02]  /*0fe0*/  LDC.64 R56, c[0x0][0x588] ;  /* 0x00016200ff387b82 */ /* 0x000e240000000a00 */
[----:B0-----:R1:W5:Y:S01]  /*0ff0*/  LDG.E R56, desc[UR36][R56.64] ;  /* 0x0000002438387981 */ /* 0x001362000c1e1900 */
[----:B------:R-:W-:Y:S05]  /*1000*/  BRA `(.L_x_12) ;  /* 0x0000000000087947 */ /* 0x000fea0003800000 */
.L_x_13:
[----:B------:R-:W-:Y:S02]  /*1010*/  ULDC UR4, c[0x0][0x580] ;  /* 0x0001600000047ab9 */ /* 0x000fe40000000800 */
[----:B------:R-:W-:-:S07]  /*1020*/  IMAD.U32 R56, RZ, RZ, UR4 ;  /* 0x00000004ff387e24 */ /* 0x000fce000f8e00ff */
.L_x_12:
[----:B------:R-:W-:Y:S02]  /*1030*/  ULDC.64 UR4, c[0x0][0x5a0] ;  /* 0x0001680000047ab9 */ /* 0x000fe40000000a00 */
[----:B------:R-:W-:-:S04]  /*1040*/  ISETP.NE.U32.AND P0, PT, RZ, UR4, PT ;  /* 0x00000004ff007c0c */ /* 0x000fc8000bf05070 */
[----:B------:R-:W-:-:S13]  /*1050*/  ISETP.NE.AND.EX P0, PT, RZ, UR5, PT, P0 ;  /* 0x00000005ff007c0c */ /* 0x000fda000bf05300 */
[----:B------:R-:W-:Y:S05]  /*1060*/  @!P0 BRA `(.L_x_14) ;  /* 0x00000000001c8947 */ /* 0x000fea0003800000 */
[----:B0-----:R-:W0:Y:S02]  /*1070*/  LDC.64 R4, c[0x0][0x5a0] ;  /* 0x00016800ff047b82 */ /* 0x001e240000000a00 */
[----:B0-----:R-:W2:Y:S02]  /*1080*/  LDG.E.64 R4, desc[UR36][R4.64] ;  /* 0x0000002404047981 */ /* 0x001ea4000c1e1b00 */
[----:B--2---:R-:W-:-:S04]  /*1090*/  ISETP.NE.U32.AND P0, PT, R4, RZ, PT ;  /* 0x000000ff0400720c */ /* 0x004fc80003f05070 */
[----:B------:R-:W-:-:S13]  /*10a0*/  ISETP.NE.AND.EX P0, PT, R5, RZ, PT, P0 ;  /* 0x000000ff0500720c */ /* 0x000fda0003f05300 */
[----:B------:R-:W-:Y:S05]  /*10b0*/  @!P0 BRA `(.L_x_14) ;  /* 0x0000000000088947 */ /* 0x000fea0003800000 */
[----:B-1----:R0:W5:Y:S01]  /*10c0*/  LD.E R57, desc[UR36][R4.64] ;  /* 0x0000002404397980 */ /* 0x002162000c101900 */
[----:B------:R-:W-:Y:S05]  /*10d0*/  BRA `(.L_x_15) ;  /* 0x0000000000247947 */ /* 0x000fea0003800000 */
.L_x_14:
[----:B------:R-:W-:Y:S02]  /*10e0*/  ULDC.64 UR4, c[0x0][0x590] ;  /* 0x0001640000047ab9 */ /* 0x000fe40000000a00 */
[----:B------:R-:W-:-:S04]  /*10f0*/  ISETP.NE.U32.AND P0, PT, RZ, UR4, PT ;  /* 0x00000004ff007c0c */ /* 0x000fc8000bf05070 */
[----:B------:R-:W-:-:S13]  /*1100*/  ISETP.NE.AND.EX P0, PT, RZ, UR5, PT, P0 ;  /* 0x00000005ff007c0c */ /* 0x000fda000bf05300 */
[----:B------:R-:W-:Y:S05]  /*1110*/  @!P0 BRA `(.L_x_16) ;  /* 0x00000000000c8947 */ /* 0x000fea0003800000 */
[----:B0-----:R-:W1:Y:S02]  /*1120*/  LDC.64 R4, c[0x0][0x590] ;  /* 0x00016400ff047b82 */ /* 0x001e640000000a00 */
[----:B-1----:R1:W5:Y:S01]  /*1130*/  LDG.E R57, desc[UR36][R4.64] ;  /* 0x0000002404397981 */ /* 0x002362000c1e1900 */
[----:B------:R-:W-:Y:S05]  /*1140*/  BRA `(.L_x_15) ;  /* 0x0000000000087947 */ /* 0x000fea0003800000 */
.L_x_16:
[----:B------:R-:W-:Y:S02]  /*1150*/  ULDC UR4, c[0x0][0x584] ;  /* 0x0001610000047ab9 */ /* 0x000fe40000000800 */
[----:B-1----:R-:W-:-:S07]  /*1160*/  IMAD.U32 R57, RZ, RZ, UR4 ;  /* 0x00000004ff397e24 */ /* 0x002fce000f8e00ff */
.L_x_15:
[----:B------:R-:W-:-:S13]  /*1170*/  LOP3.LUT P0, RZ, R0, 0xff, RZ, 0xc0, !PT ;  /* 0x000000ff00ff7812 */ /* 0x000fda000780c0ff */
[----:B------:R-:W-:Y:S05]  /*1180*/  @!P0 EXIT ;  /* 0x000000000000894d */ /* 0x000fea0003800000 */
[----:B------:R-:W-:Y:S01]  /*1190*/  ULDC UR4, c[0x0][0x28c] ;  /* 0x0000a30000047ab9 */ /* 0x000fe20000000800 */
[----:B------:R-:W-:Y:S01]  /*11a0*/  LOP3.LUT R58, R19, 0x1, RZ, 0xfc, !PT ;  /* 0x00000001133a7812 */ /* 0x000fe200078efcff */
[----:B------:R-:W-:Y:S01]  /*11b0*/  UIADD3 UR4, UR4, 0x1f, URZ ;  /* 0x0000001f04047890 */ /* 0x000fe2000fffe03f */
[----:B------:R-:W-:Y:S01]  /*11c0*/  UMOV UR38, URZ ;  /* 0x0000003f00267c82 */ /* 0x000fe20008000000 */
[----:B------:R-:W-:Y:S02]  /*11d0*/  UMOV UR39, URZ ;  /* 0x0000003f00277c82 */ /* 0x000fe40008000000 */
[----:B------:R-:W-:-:S04]  /*11e0*/  USHF.R.S32.HI UR5, URZ, 0x1f, UR4 ;  /* 0x0000001f3f057899 */ /* 0x000fc80008011404 */
[----:B------:R-:W-:-:S04]  /*11f0*/  ULEA.HI UR5, UR5, UR4, URZ, 0x5 ;  /* 0x0000000405057291 */ /* 0x000fc8000f8f283f */
[----:B------:R-:W-:-:S12]  /*1200*/  USHF.R.S32.HI UR40, URZ, 0x5, UR5 ;  /* 0x000000053f287899 */ /* 0x000fd80008011405 */
.L_x_100:
[----:B------:R-:W-:Y:S01]  /*1210*/  LOP3.LUT R0, R18, 0x80, RZ, 0xc0, !PT ;  /* 0x0000008012007812 */ /* 0x000fe200078ec0ff */
[----:B------:R-:W2:Y:S01]  /*1220*/  S2UR UR7, SR_CgaCtaId ;  /* 0x00000000000779c3 */ /* 0x000ea20000008800 */
[----:B------:R-:W-:Y:S02]  /*1230*/  UMOV UR6, 0x400 ;  /* 0x0000040000067882 */ /* 0x000fe40000000000 */
[----:B------:R-:W-:-:S06]  /*1240*/  SHF.R.U32.HI R0, RZ, 0x7, R0 ;  /* 0x00000007ff007819 */ /* 0x000fcc0000011600 */
[----:B------:R-:W3:Y:S01]  /*1250*/  SHFL.IDX PT, R0, R0, RZ, 0x1f ;  /* 0x00001fff00007589 */ /* 0x000ee200000e0000 */
[----:B--2---:R-:W-:Y:S01]  /*1260*/  ULEA UR6, UR7, UR6, 0x18 ;  /* 0x0000000607067291 */ /* 0x004fe2000f8ec03f */
[----:B---3--:R-:W-:-:S13]  /*1270*/  R2UR UR4, R0 ;  /* 0x00000000000472ca */ /* 0x008fda00000e0000 */
[----:B------:R-:W-:-:S04]  /*1280*/  ULEA.HI UR5, UR4, UR4, URZ, 0x1 ;  /* 0x0000000404057291 */ /* 0x000fc8000f8f083f */
[----:B------:R-:W-:-:S04]  /*1290*/  ULOP3.LUT UR5, UR5, 0x7fffe, URZ, 0xc0, !UPT ;  /* 0x0007fffe05057892 */ /* 0x000fc8000f8ec03f */
[----:B------:R-:W-:-:S03]  /*12a0*/  UIADD3 UR5, UR4, -UR5, URZ ;  /* 0x8000000504057290 */ /* 0x000fc6000fffe03f */
[----:B------:R-:W-:Y:S01]  /*12b0*/  ULDC UR4, c[0x0][0x28c] ;  /* 0x0000a30000047ab9 */ /* 0x000fe20000000800 */
[----:B------:R-:W-:Y:S01]  /*12c0*/  ULEA UR5, UR5, UR6, 0xd ;  /* 0x0000000605057291 */ /* 0x000fe2000f8e683f */
[----:B------:R-:W-:-:S03]  /*12d0*/  ISETP.LT.AND P0, PT, RZ, UR4, PT ;  /* 0x00000004ff007c0c */ /* 0x000fc6000bf01270 */
[----:B------:R-:W-:-:S04]  /*12e0*/  UIADD3 UR5, UR5, 0x100, URZ ;  /* 0x0000010005057890 */ /* 0x000fc8000fffe03f */
[----:B------:R-:W-:-:S04]  /*12f0*/  USHF.R.U32.HI UR5, URZ, 0x4, UR5 ;  /* 0x000000043f057899 */ /* 0x000fc80008011605 */
[----:B------:R-:W-:Y:S02]  /*1300*/  ULOP3.LUT UR41, UR5, 0x3fff, URZ, 0xc0, !UPT ;  /* 0x00003fff05297892 */ /* 0x000fe4000f8ec03f */
[----:B01--45:R-:W-:Y:S10]  /*1310*/  @P0 BRA `(.L_x_17) ;  /* 0x0000000000400947 */ /* 0x033ff40003800000 */
[----:B------:R-:W-:Y:S01]  /*1320*/  MOV R0, 0x0 ;  /* 0x0000000000007802 */ /* 0x000fe20000000f00 */
[----:B------:R-:W-:Y:S01]  /*1330*/  ULDC.64 UR4, c[0x4][0x68] ;  /* 0x01001a0000047ab9 */ /* 0x000fe20000000a00 */
[----:B------:R-:W-:Y:S01]  /*1340*/  ULDC.64 UR6, c[0x4][0x8] ;  /* 0x0100020000067ab9 */ /* 0x000fe20000000a00 */
[----:B01----:R-:W-:Y:S01]  /*1350*/  IMAD.U32 R4, RZ, RZ, UR4 ;  /* 0x00000004ff047e24 */ /* 0x003fe2000f8e00ff */
[----:B------:R0:W1:Y:S01]  /*1360*/  LDC.64 R14, c[0x4][R0] ;  /* 0x01000000000e7b82 */ /* 0x0000620000000a00 */
[----:B------:R-:W-:Y:S01]  /*1370*/  IMAD.U32 R5, RZ, RZ, UR5 ;  /* 0x00000005ff057e24 */ /* 0x000fe2000f8e00ff */
[----:B------:R-:W-:Y:S01]  /*1380*/  ULDC.64 UR4, c[0x4][0x70] ;  /* 0x01001c0000047ab9 */ /* 0x000fe20000000a00 */
[----:B------:R-:W-:Y:S02]  /*1390*/  IMAD.U32 R10, RZ, RZ, UR6 ;  /* 0x00000006ff0a7e24 */ /* 0x000fe4000f8e00ff */
[----:B------:R-:W-:Y:S02]  /*13a0*/  IMAD.U32 R6, RZ, RZ, UR4 ;  /* 0x00000004ff067e24 */ /* 0x000fe4000f8e00ff */
[----:B------:R-:W-:-:S02]  /*13b0*/  IMAD.U32 R7, RZ, RZ, UR5 ;  /* 0x00000005ff077e24 */ /* 0x000fc4000f8e00ff */
[----:B------:R-:W-:Y:S02]  /*13c0*/  IMAD.U32 R11, RZ, RZ, UR7 ;  /* 0x00000007ff0b7e24 */ /* 0x000fe4000f8e00ff */
[----:B------:R-:W-:Y:S02]  /*13d0*/  IMAD.MOV.U32 R8, RZ, RZ, 0x1e1 ;  /* 0x000001e1ff087424 */ /* 0x000fe400078e00ff */
[----:B------:R-:W-:Y:S02]  /*13e0*/  IMAD.MOV.U32 R12, RZ, RZ, 0x1 ;  /* 0x00000001ff0c7424 */ /* 0x000fe400078e00ff */
[----:B0-----:R-:W-:-:S07]  /*13f0*/  IMAD.MOV.U32 R13, RZ, RZ, RZ ;  /* 0x000000ffff0d7224 */ /* 0x001fce00078e00ff */
[----:B------:R-:W-:-:S07]  /*1400*/  LEPC R20, `(.L_x_17) ;  /* 0x000000001014794e */ /* 0x000fce0000000000 */
[----:B-1---5:R-:W-:Y:S05]  /*1410*/  CALL.ABS.NOINC R14 ;  /* 0x000000000e007343 */ /* 0x022fea0003c00000 */
.L_x_17:
[----:B------:R-:W-:-:S13]  /*1420*/  ISETP.NE.AND P0, PT, R58, 0x3, PT ;  /* 0x000000033a00780c */ /* 0x000fda0003f05270 */
[----:B------:R-:W-:Y:S05]  /*1430*/  @!P0 BRA `(.L_x_18) ;  /* 0x0000000000048947 */ /* 0x000fea0003800000 */
[----:B------:R-:W-:Y:S01]  /*1440*/  BPT.TRAP 0x1 ;  /* 0x000000040000795c */ /* 0x000fe20000300000 */
.L_x_18:
[----:B------:R-:W2:Y:S01]  /*1450*/  S2UR UR5, SR_CgaCtaId ;  /* 0x00000000000579c3 */ /* 0x000ea20000008800 */
[----:B------:R-:W-:Y:S01]  /*1460*/  UMOV UR4, 0x400 ;  /* 0x0000040000047882 */ /* 0x000fe20000000000 */
[----:B------:R-:W-:Y:S02]  /*1470*/  IMAD.U32 R0, RZ, RZ, UR38 ;  /* 0x00000026ff007e24 */ /* 0x000fe4000f8e00ff */
[----:B------:R-:W-:-:S03]  /*1480*/  IMAD.U32 R3, RZ, RZ, UR39 ;  /* 0x00000027ff037e24 */ /* 0x000fc6000f8e00ff */
[----:B------:R-:W-:Y:S01]  /*1490*/  SHF.L.U32 R0, R0, 0x1f, RZ ;  /* 0x0000001f00007819 */ /* 0x000fe200000006ff */
[----:B--2---:R-:W-:-:S06]  /*14a0*/  ULEA UR4, UR5, UR4, 0x18 ;  /* 0x0000000405047291 */ /* 0x004fcc000f8ec03f */
[----:B------:R-:W-:-:S04]  /*14b0*/  IMAD.U32 R6, RZ, RZ, UR4 ;  /* 0x00000004ff067e24 */ /* 0x000fc8000f8e00ff */
[----:B------:R-:W-:-:S04]  /*14c0*/  IMAD R3, R3, 0x8, R6 ;  /* 0x0000000803037824 */ /* 0x000fc800078e0206 */
[----:B------:R2:W3:Y:S01]  /*14d0*/  SYNCS.PHASECHK.TRANS64.TRYWAIT P1, [R3+URZ], R0 ;  /* 0x00000000030075a7 */ /* 0x0004e2000802017f */
[----:B------:R-:W-:Y:S05]  /*14e0*/  @!P0 BRA `(.L_x_19) ;  /* 0x0000000000048947 */ /* 0x000fea0003800000 */
[----:B------:R-:W-:Y:S01]  /*14f0*/  BPT.TRAP 0x1 ;  /* 0x000000040000795c */ /* 0x000fe20000300000 */
.L_x_19:
[----:B---3--:R-:W-:Y:S05]  /*1500*/  @P1 BRA `(.L_x_20) ;  /* 0x0000000000081947 */ /* 0x008fea0003800000 */
[----:B------:R-:W3:Y:S02]  /*1510*/  SYNCS.PHASECHK.TRANS64.TRYWAIT P1, [R3+URZ], R0 ;  /* 0x00000000030075a7 */ /* 0x000ee4000802017f */
[----:B---3--:R-:W-:Y:S05]  /*1520*/  @!P1 BRA `(.L_x_21) ;  /* 0x0000004800e49947 */ /* 0x008fea0003800000 */
.L_x_20:
[----:B------:R-:W-:-:S04]  /*1530*/  UISETP.LT.AND UP0, UPT, UR40, 0x1, UPT ;  /* 0x000000012800788c */ /* 0x000fc8000bf01270 */
[----:B------:R-:W-:-:S06]  /*1540*/  USEL UR4, UR40, 0x1, UP0 ;  /* 0x0000000128047887 */ /* 0x000fcc0008000000 */
[----:B--23--:R-:W-:Y:S01]  /*1550*/  IMAD.U32 R0, RZ, RZ, UR4 ;  /* 0x00000004ff007e24 */ /* 0x00cfe2000f8e00ff */
[----:B------:R-:W-:Y:S05]  /*1560*/  WARPSYNC.ALL ;  /* 0x0000000000007948 */ /* 0x000fea0003800000 */
[----:B------:R-:W-:-:S04]  /*1570*/  IADD3 R0, -R0, UR40, RZ ;  /* 0x0000002800007c10 */ /* 0x000fc8000fffe1ff */
[----:B------:R-:W-:Y:S02]  /*1580*/  ISETP.GE.AND P1, PT, R0, 0x1, PT ;  /* 0x000000010000780c */ /* 0x000fe40003f26270 */
[----:B------:R-:W-:Y:S01]  /*1590*/  R2UR UR4, R6 ;  /* 0x00000000060472ca */ /* 0x000fe200000e0000 */
[----:B------:R-:W-:Y:S01]  /*15a0*/  WARPGROUP.ARRIVE ;  /* 0x00000000000079c5 */ /* 0x000fe20000000000 */
[----:B------:R-:W-:Y:S01]  /*15b0*/  UMOV UR9, 0x40000040 ;  /* 0x4000004000097882 */ /* 0x000fe20000000000 */
[----:B------:R-:W-:-:S10]  /*15c0*/  UMOV UR11, 0x40000040 ;  /* 0x40000040000b7882 */ /* 0x000fd40000000000 */
[----:B------:R-:W-:-:S04]  /*15d0*/  UIADD3 UR4, UR4, 0x14100, URZ ;  /* 0x0001410004047890 */ /* 0x000fc8000fffe03f */
[----:B------:R-:W-:-:S04]  /*15e0*/  USHF.R.U32.HI UR4, URZ, 0x4, UR4 ;  /* 0x000000043f047899 */ /* 0x000fc80008011604 */
[----:B------:R-:W-:Y:S02]  /*15f0*/  ULOP3.LUT UR5, UR4, 0x3fff, URZ, 0xc0, !UPT ;  /* 0x00003fff04057892 */ /* 0x000fe4000f8ec03f */
[----:B------:R-:W-:Y:S02]  /*1600*/  ULOP3.LUT UR4, UR41, 0x10000, URZ, 0xfc, !UPT ;  /* 0x0001000029047892 */ /* 0x000fe4000f8efc3f */
[----:B------:R-:W-:Y:S02]  /*1610*/  ULOP3.LUT UR5, UR5, 0x10000, URZ, 0xfc, !UPT ;  /* 0x0001000005057892 */ /* 0x000fe4000f8efc3f */
[----:B------:R-:W-:Y:S02]  /*1620*/  ULEA UR6, UR39, UR4, 0xa ;  /* 0x0000000427067291 */ /* 0x000fe4000f8e503f */
[----:B------:R-:W-:-:S05]  /*1630*/  ULEA UR7, UR39, UR5, 0x9 ;  /* 0x0000000527077291 */ /* 0x000fca000f8e483f */
[----:B------:R-:W-:Y:S02]  /*1640*/  UMOV UR8, UR6 ;  /* 0x0000000600087c82 */ /* 0x000fe40008000000 */
[----:B------:R-:W-:Y:S02]  /*1650*/  UMOV UR10, UR7 ;  /* 0x00000007000a7c82 */ /* 0x000fe40008000000 */
[----:B------:R-:W-:Y:S01]  /*1660*/  HGMMA.64x64x8.F32.TF32 R24, gdesc[UR8], RZ, !UPT, gsb0 ;  /* 0x04e00000081879f0 */ /* 0x000fe2000c0028ff */
[----:B------:R-:W-:Y:S02]  /*1670*/  UIADD3 UR8, UR6, 0x2, URZ ;  /* 0x0000000206087890 */ /* 0x000fe4000fffe03f */
[----:B------:R-:W-:Y:S01]  /*1680*/  UIADD3 UR10, UR7, 0x2, URZ ;  /* 0x00000002070a7890 */ /* 0x000fe2000fffe03f */
[----:B------:R-:W-:Y:S01]  /*1690*/  UMOV UR9, 0x40000040 ;  /* 0x4000004000097882 */ /* 0x000fe20000000000 */
[----:B------:R-:W-:Y:S01]  /*16a0*/  UMOV UR11, 0x40000040 ;  /* 0x40000040000b7882 */ /* 0x000fe20000000000 */
[----:B------:R-:W-:-:S02]  /*16b0*/  WARPGROUP.DEPBAR.LE gsb0, 0x0 ;  /* 0x00008000000079c5 */ /* 0x000fc40000010000 */
[----:B------:R-:W-:-:S06]  /*16c0*/  WARPGROUP.ARRIVE ;  /* 0x00000000000079c5 */ /* 0x000fcc0000000000 */
[----:B------:R-:W-:Y:S01]  /*16d0*/  HGMMA.64x64x8.F32.TF32 R24, gdesc[UR8], R24, gsb0 ;  /* 0x04e00000081879f0 */ /* 0x000fe20008002818 */
[----:B------:R-:W-:Y:S02]  /*16e0*/  UIADD3 UR8, UR6, 0x4, URZ ;  /* 0x0000000406087890 */ /* 0x000fe4000fffe03f */
[----:B------:R-:W-:Y:S01]  /*16f0*/  UIADD3 UR10, UR7, 0x4, URZ ;  /* 0x00000004070a7890 */ /* 0x000fe2000fffe03f */
[----:B------:R-:W-:Y:S01]  /*1700*/  UMOV UR9, 0x40000040 ;  /* 0x4000004000097882 */ /* 0x000fe20000000000 */
[----:B------:R-:W-:Y:S01]  /*1710*/  UMOV UR11, 0x40000040 ;  /* 0x40000040000b7882 */ /* 0x000fe20000000000 */
[----:B------:R-:W-:Y:S02]  /*1720*/  WARPGROUP.DEPBAR.LE gsb0, 0x0 ;  /* 0x00008000000079c5 */ /* 0x000fe40000010000 */
        /* <DEDUP_REMOVED lines=8> */
[----:B------:R-:W-:Y:S03]  /*17b0*/  HGMMA.64x64x8.F32.TF32 R24, gdesc[UR8], R24, gsb0 ;  /* 0x04e00000081879f0 */ /* 0x000fe60008002818 */
[----:B------:R-:W-:Y:S02]  /*17c0*/  WARPGROUP.DEPBAR.LE gsb0, 0x0 ;  /* 0x00008000000079c5 */ /* 0x000fe40000010000 */
[----:B------:R-:W-:Y:S05]  /*17d0*/  @!P1 BRA `(.L_x_22) ;  /* 0x0000000400249947 */ /* 0x000fea0003800000 */
[----:B------:R-:W-:Y:S02]  /*17e0*/  UIADD3 UR6, UR39, 0x1, URZ ;  /* 0x0000000127067890 */ /* 0x000fe4000fffe03f */
[----:B------:R-:W-:Y:S02]  /*17f0*/  IMAD.U32 R3, RZ, RZ, UR39 ;  /* 0x00000027ff037e24 */ /* 0x000fe4000f8e00ff */
[----:B------:R-:W-:-:S04]  /*1800*/  UISETP.NE.AND UP0, UPT, UR6, 0x5, UPT ;  /* 0x000000050600788c */ /* 0x000fc8000bf05270 */
[----:B------:R-:W-:Y:S02]  /*1810*/  USEL UR7, URZ, 0x1, UP0 ;  /* 0x000000013f077887 */ /* 0x000fe40008000000 */
[----:B------:R-:W-:Y:S02]  /*1820*/  USEL UR6, UR6, URZ, UP0 ;  /* 0x0000003f06067287 */ /* 0x000fe40008000000 */
[----:B------:R-:W-:-:S06]  /*1830*/  ULOP3.LUT UR7, UR38, UR7, URZ, 0x3c, !UPT ;  /* 0x0000000726077292 */ /* 0x000fcc000f8e3c3f */
[----:B------:R-:W-:-:S07]  /*1840*/  IMAD.U32 R7, RZ, RZ, UR7 ;  /* 0x00000007ff077e24 */ /* 0x000fce000f8e00ff */
.L_x_29:
[----:B------:R-:W-:Y:S05]  /*1850*/  @!P0 BRA `(.L_x_23) ;  /* 0x0000000000048947 */ /* 0x000fea0003800000 */
[----:B------:R-:W-:Y:S01]  /*1860*/  BPT.TRAP 0x1 ;  /* 0x000000040000795c */ /* 0x000fe20000300000 */
.L_x_23:
[----:B------:R-:W2:Y:S01]  /*1870*/  S2UR UR8, SR_CgaCtaId ;  /* 0x00000000000879c3 */ /* 0x000ea20000008800 */
[----:B------:R-:W-:Y:S01]  /*1880*/  UMOV UR7, 0x400 ;  /* 0x0000040000077882 */ /* 0x000fe20000000000 */
[----:B01----:R-:W-:Y:S01]  /*1890*/  IMAD.U32 R5, RZ, RZ, UR6 ;  /* 0x00000006ff057e24 */ /* 0x003fe2000f8e00ff */
[----:B------:R-:W-:Y:S01]  /*18a0*/  SHF.L.U32 R4, R7, 0x1f, RZ ;  /* 0x0000001f07047819 */ /* 0x000fe200000006ff */
[----:B--2---:R-:W-:-:S06]  /*18b0*/  ULEA UR7, UR8, UR7, 0x18 ;  /* 0x0000000708077291 */ /* 0x004fcc000f8ec03f */
[----:B------:R-:W-:-:S04]  /*18c0*/  IMAD.U32 R6, RZ, RZ, UR7 ;  /* 0x00000007ff067e24 */ /* 0x000fc8000f8e00ff */
[----:B------:R-:W-:-:S04]  /*18d0*/  IMAD R5, R5, 0x8, R6 ;  /* 0x0000000805057824 */ /* 0x000fc800078e0206 */
[----:B------:R0:W1:Y:S01]  /*18e0*/  SYNCS.PHASECHK.TRANS64.TRYWAIT P1, [R5+URZ], R4 ;  /* 0x00000004050075a7 */ /* 0x000062000802017f */
[----:B------:R-:W-:Y:S05]  /*18f0*/  @!P0 BRA `(.L_x_24) ;  /* 0x0000000000048947 */ /* 0x000fea0003800000 */
[----:B------:R-:W-:Y:S01]  /*1900*/  BPT.TRAP 0x1 ;  /* 0x000000040000795c */ /* 0x000fe20000300000 */
.L_x_24:
[----:B-1----:R-:W-:Y:S05]  /*1910*/  @P1 BRA `(.L_x_25) ;  /* 0x0000000000081947 */ /* 0x002fea0003800000 */
[----:B------:R-:W1:Y:S02]  /*1920*/  SYNCS.PHASECHK.TRANS64.TRYWAIT P1, [R5+URZ], R4 ;  /* 0x00000004050075a7 */ /* 0x000e64000802017f */
[----:B-1----:R-:W-:Y:S05]  /*1930*/  @!P1 BRA `(.L_x_26) ;  /* 0x0000004400f49947 */ /* 0x002fea0003800000 */
.L_x_25:
[----:B------:R-:W-:Y:S01]  /*1940*/  ULEA UR7, UR6, UR4, 0xa ;  /* 0x0000000406077291 */ /* 0x000fe2000f8e503f */
[----:B------:R-:W-:Y:S01]  /*1950*/  WARPGROUP.ARRIVE ;  /* 0x00000000000079c5 */ /* 0x000fe20000000000 */
[----:B------:R-:W-:Y:S01]  /*1960*/  ULEA UR12, UR6, UR5, 0x9 ;  /* 0x00000005060c7291 */ /* 0x000fe2000f8e483f */
[----:B------:R-:W-:Y:S01]  /*1970*/  UMOV UR9, 0x40000040 ;  /* 0x4000004000097882 */ /* 0x000fe20000000000 */
[----:B------:R-:W-:-:S03]  /*1980*/  UMOV UR11, 0x40000040 ;  /* 0x40000040000b7882 */ /* 0x000fc60000000000 */
[----:B------:R-:W-:Y:S02]  /*1990*/  UMOV UR8, UR7 ;  /* 0x0000000700087c82 */ /* 0x000fe40008000000 */
[----:B------:R-:W-:Y:S02]  /*19a0*/  UMOV UR10, UR12 ;  /* 0x0000000c000a7c82 */ /* 0x000fe40008000000 */
[----:B------:R-:W-:Y:S01]  /*19b0*/  HGMMA.64x64x8.F32.TF32 R24, gdesc[UR8], R24, gsb0 ;  /* 0x04e00000081879f0 */ /* 0x000fe20008002818 */
        /* <DEDUP_REMOVED lines=23> */
[----:B------:R-:W-:Y:S01]  /*1b30*/  BPT.TRAP 0x1 ;  /* 0x000000040000795c */ /* 0x000fe20000300000 */
.L_x_27:
[----:B------:R-:W-:-:S13]  /*1b40*/  ISETP.NE.AND P1, PT, R23, RZ, PT ;  /* 0x000000ff1700720c */ /* 0x000fda0003f25270 */
[----:B01----:R-:W-:-:S04]  /*1b50*/  @P1 IMAD R4, R3, 0x8, R6 ;  /* 0x0000000803041824 */ /* 0x003fc800078e0206 */
[----:B------:R-:W-:-:S05]  /*1b60*/  @P1 VIADD R5, R4, 0x28 ;  /* 0x0000002804051836 */ /* 0x000fca0000000000 */
[----:B------:R-:W-:-:S04]  /*1b70*/  @P1 PRMT R5, R22, 0x654, R5 ;  /* 0x0000065416051816 */ /* 0x000fc80000000005 */
[----:B------:R0:W-:Y:S01]  /*1b80*/  @P1 SYNCS.ARRIVE.TRANS64.RED.A1T0 RZ, [R5+URZ], RZ ;  /* 0x000000ff05ff19a7 */ /* 0x0001e2000810043f */
[----:B------:R-:W-:-:S13]  /*1b90*/  ISETP.GT.U32.AND P1, PT, R19, 0x1, PT ;  /* 0x000000011300780c */ /* 0x000fda0003f24070 */
[----:B0-----:R-:W-:Y:S05]  /*1ba0*/  @P1 BRA `(.L_x_28) ;  /* 0x0000000000041947 */ /* 0x001fea0003800000 */
[----:B------:R-:W-:Y:S01]  /*1bb0*/  BPT.TRAP 0x1 ;  /* 0x000000040000795c */ /* 0x000fe20000300000 */
.L_x_28:
[----:B------:R-:W-:Y:S01]  /*1bc0*/  UIADD3 UR6, UR6, 0x1, URZ ;  /* 0x0000000106067890 */ /* 0x000fe2000fffe03f */
[C---:B------:R-:W-:Y:S01]  /*1bd0*/  ISETP.GT.AND P2, PT, R0.reuse, 0x1, PT ;  /* 0x000000010000780c */ /* 0x040fe20003f44270 */
[----:B------:R-:W-:Y:S02]  /*1be0*/  VIADD R3, R3, 0x1 ;  /* 0x0000000103037836 */ /* 0x000fe40000000000 */
[----:B------:R-:W-:Y:S01]  /*1bf0*/  UISETP.NE.AND UP0, UPT, UR6, 0x5, UPT ;  /* 0x000000050600788c */ /* 0x000fe2000bf05270 */
[----:B------:R-:W-:Y:S02]  /*1c00*/  VIADD R0, R0, 0xffffffff ;  /* 0xffffffff00007836 */ /* 0x000fe40000000000 */
[C---:B------:R-:W-:Y:S01]  /*1c10*/  ISETP.NE.AND P1, PT, R3.reuse, 0x5, PT ;  /* 0x000000050300780c */ /* 0x040fe20003f25270 */
[----:B------:R-:W-:Y:S02]  /*1c20*/  USEL UR7, URZ, 0x1, UP0 ;  /* 0x000000013f077887 */ /* 0x000fe40008000000 */
[----:B------:R-:W-:Y:S01]  /*1c30*/  USEL UR6, UR6, URZ, UP0 ;  /* 0x0000003f06067287 */ /* 0x000fe20008000000 */
[----:B------:R-:W-:-:S03]  /*1c40*/  SEL R3, R3, RZ, P1 ;  /* 0x000000ff03037207 */ /* 0x000fc60000800000 */
[----:B------:R-:W-:Y:S01]  /*1c50*/  LOP3.LUT R7, R7, UR7, RZ, 0x3c, !PT ;  /* 0x0000000707077c12 */ /* 0x000fe2000f8e3cff */
[----:B------:R-:W-:Y:S07]  /*1c60*/  @P2 BRA `(.L_x_29) ;  /* 0xfffffff800f82947 */ /* 0x000fee000383ffff */
.L_x_22:
[----:B------:R-:W2:Y:S02]  /*1c70*/  LDC R0, c[0x0][0x28c] ;  /* 0x0000a300ff007b82 */ /* 0x000ea40000000800 */
[----:B--2---:R-:W-:-:S13]  /*1c80*/  ISETP.GE.AND P1, PT, R0, 0x1, PT ;  /* 0x000000010000780c */ /* 0x004fda0003f26270 */
[----:B------:R-:W-:Y:S05]  /*1c90*/  @!P1 BRA `(.L_x_30) ;  /* 0x0000000000509947 */ /* 0x000fea0003800000 */
[----:B------:R-:W-:Y:S05]  /*1ca0*/  @!P0 BRA `(.L_x_31) ;  /* 0x0000000000048947 */ /* 0x000fea0003800000 */
[----:B------:R-:W-:Y:S01]  /*1cb0*/  BPT.TRAP 0x1 ;  /* 0x000000040000795c */ /* 0x000fe20000300000 */
.L_x_31:
[----:B------:R-:W-:Y:S01]  /*1cc0*/  ISETP.NE.AND P0, PT, R23, RZ, PT ;  /* 0x000000ff1700720c */ /* 0x000fe20003f05270 */
[----:B------:R-:W-:Y:S01]  /*1cd0*/  BSSY B0, `(.L_x_32) ;  /* 0x000000e000007945 */ /* 0x000fe20003800000 */
[----:B------:R-:W-:-:S11]  /*1ce0*/  ISETP.GT.U32.AND P1, PT, R19, 0x1, PT ;  /* 0x000000011300780c */ /* 0x000fd60003f24070 */
[----:B------:R-:W-:Y:S05]  /*1cf0*/  @!P0 BRA `(.L_x_33) ;  /* 0x00000000002c8947 */ /* 0x000fea0003800000 */
[----:B------:R-:W-:-:S04]  /*1d00*/  UISETP.LT.AND UP0, UPT, UR40, 0x1, UPT ;  /* 0x000000012800788c */ /* 0x000fc8000bf01270 */
[----:B------:R-:W-:-:S04]  /*1d10*/  USEL UR6, UR40, 0x1, UP0 ;  /* 0x0000000128067887 */ /* 0x000fc80008000000 */
[----:B------:R-:W-:-:S04]  /*1d20*/  UIADD3 UR6, UR39, UR40, -UR6 ;  /* 0x0000002827067290 */ /* 0x000fc8000fffe806 */
[----:B------:R-:W-:-:S04]  /*1d30*/  UIMAD.WIDE.U32 UR4, UR6, -0x33333333, URZ ;  /* 0xcccccccd060478a5 */ /* 0x000fc8000f8e003f */
[----:B------:R-:W-:-:S04]  /*1d40*/  USHF.R.U32.HI UR4, URZ, 0x2, UR5 ;  /* 0x000000023f047899 */ /* 0x000fc80008011605 */
[----:B------:R-:W-:-:S06]  /*1d50*/  UIMAD UR6, UR4, -0x5, UR6 ;  /* 0xfffffffb040678a4 */ /* 0x000fcc000f8e0206 */
[----:B------:R-:W-:-:S04]  /*1d60*/  IMAD.U32 R3, RZ, RZ, UR6 ;  /* 0x00000006ff037e24 */ /* 0x000fc8000f8e00ff */
[----:B------:R-:W-:-:S04]  /*1d70*/  IMAD R0, R3, 0x8, R6 ;  /* 0x0000000803007824 */ /* 0x000fc800078e0206 */
[----:B------:R-:W-:-:S05]  /*1d80*/  VIADD R3, R0, 0x28 ;  /* 0x0000002800037836 */ /* 0x000fca0000000000 */
[----:B------:R-:W-:-:S04]  /*1d90*/  PRMT R3, R22, 0x654, R3 ;  /* 0x0000065416037816 */ /* 0x000fc80000000003 */
[----:B------:R2:W-:Y:S03]  /*1da0*/  SYNCS.ARRIVE.TRANS64.RED.A1T0 RZ, [R3+URZ], RZ ;  /* 0x000000ff03ff79a7 */ /* 0x0005e6000810043f */
.L_x_33:
[----:B------:R-:W-:Y:S05]  /*1db0*/  BSYNC B0 ;  /* 0x0000000000007941 */ /* 0x000fea0003800000 */
.L_x_32:
[----:B------:R-:W-:Y:S05]  /*1dc0*/  @P1 BRA `(.L_x_30) ;  /* 0x0000000000041947 */ /* 0x000fea0003800000 */
[----:B------:R-:W-:Y:S01]  /*1dd0*/  BPT.TRAP 0x1 ;  /* 0x000000040000795c */ /* 0x000fe20000300000 */
.L_x_30:
[----:B------:R-:W3:Y:S01]  /*1de0*/  LDC R6, c[0x0][0x288] ;  /* 0x0000a200ff067b82 */ /* 0x000ee20000000800 */
[--C-:B------:R-:W-:Y:S01]  /*1df0*/  SHF.R.U32.HI R0, RZ, 0x2, R18.reuse ;  /* 0x00000002ff007819 */ /* 0x100fe20000011612 */
[----:B------:R-:W-:Y:S01]  /*1e00*/  IMAD.SHL.U32 R61, R61, 0x40, RZ ;  /* 0x000000403d3d7824 */ /* 0x000fe200078e00ff */
[----:B01----:R-:W-:Y:S01]  /*1e10*/  SHF.R.U32.HI R5, RZ, 0x7, R18 ;  /* 0x00000007ff057819 */ /* 0x003fe20000011612 */
[----:B------:R-:W-:Y:S01]  /*1e20*/  UIADD3 UR39, UR40, UR39, URZ ;  /* 0x0000002728277290 */ /* 0x000fe2000fffe03f */
[----:B--2---:R-:W-:Y:S01]  /*1e30*/  LOP3.LUT R3, R0, 0x7, RZ, 0xc0, !PT ;  /* 0x0000000700037812 */ /* 0x004fe200078ec0ff */
[C---:B------:R-:W-:Y:S01]  /*1e40*/  IMAD.SHL.U32 R10, R18.reuse, 0x2, RZ ;  /* 0x00000002120a7824 */ /* 0x040fe200078e00ff */
[----:B------:R-:W-:Y:S01]  /*1e50*/  LOP3.LUT R0, R5, 0x1, RZ, 0xc0, !PT ;  /* 0x0000000105007812 */ /* 0x000fe200078ec0ff */
[----:B------:R-:W-:Y:S01]  /*1e60*/  UISETP.GT.U32.AND UP0, UPT, UR39, 0x4, UPT ;  /* 0x000000042700788c */ /* 0x000fe2000bf04070 */
[C---:B------:R-:W-:Y:S01]  /*1e70*/  LOP3.LUT R5, R18.reuse, 0x3, RZ, 0xc0, !PT ;  /* 0x0000000312057812 */ /* 0x040fe200078ec0ff */
[----:B------:R-:W-:Y:S01]  /*1e80*/  ULDC UR7, c[0x0][0x284] ;  /* 0x0000a10000077ab9 */ /* 0x000fe20000000800 */
[----:B------:R-:W-:Y:S01]  /*1e90*/  LOP3.LUT R4, R18, 0x60, RZ, 0xc0, !PT ;  /* 0x0000006012047812 */ /* 0x000fe200078ec0ff */
[----:B------:R-:W-:Y:S01]  /*1ea0*/  IMAD.SHL.U32 R8, R0, 0x40, RZ ;  /* 0x0000004000087824 */ /* 0x000fe200078e00ff */
[----:B------:R-:W-:Y:S01]  /*1eb0*/  UISETP.LT.U32.AND UP0, UPT, UR40, 0x5, UP0 ;  /* 0x000000052800788c */ /* 0x000fe20008701070 */
[----:B------:R-:W-:Y:S01]  /*1ec0*/  SHF.R.S32.HI R15, RZ, 0x1f, R59 ;  /* 0x0000001fff0f7819 */ /* 0x000fe2000001143b */
[----:B------:R-:W-:Y:S01]  /*1ed0*/  UISETP.GE.U32.AND UP1, UPT, UR40, 0x5, UPT ;  /* 0x000000052800788c */ /* 0x000fe2000bf26070 */
[----:B------:R-:W-:Y:S01]  /*1ee0*/  SHF.R.U32.HI R4, RZ, 0x1, R4 ;  /* 0x00000001ff047819 */ /* 0x000fe20000011604 */
[----:B------:R-:W-:Y:S01]  /*1ef0*/  ULDC.64 UR8, c[0x0][0x5d0] ;  /* 0x0001740000087ab9 */ /* 0x000fe20000000a00 */
[C---:B------:R-:W-:Y:S01]  /*1f00*/  LOP3.LUT R10, R61.reuse, 0x6, R10, 0xf8, !PT ;  /* 0x000000063d0a7812 */ /* 0x040fe200078ef80a */
[----:B------:R-:W-:Y:S01]  /*1f10*/  UIMAD.WIDE.U32 UR4, UR39, -0x33333333, URZ ;  /* 0xcccccccd270478a5 */ /* 0x000fe2000f8e003f */
[--C-:B------:R-:W-:Y:S01]  /*1f20*/  IADD3 R7, RZ, -R4, -R3.reuse ;  /* 0x80000004ff077210 */ /* 0x100fe20007ffe803 */
[----:B------:R-:W-:Y:S01]  /*1f30*/  USEL UR6, URZ, 0x1, !UP0 ;  /* 0x000000013f067887 */ /* 0x000fe2000c000000 */
[----:B------:R-:W-:Y:S01]  /*1f40*/  LOP3.LUT R3, R8, 0x40, R3, 0xe2, !PT ;  /* 0x0000004008037812 */ /* 0x000fe200078ee203 */
[C---:B------:R-:W-:Y:S01]  /*1f50*/  IMAD.WIDE R8, R60.reuse, 0x80, RZ ;  /* 0x000000803c087825 */ /* 0x040fe200078e02ff */
[----:B---3--:R-:W-:Y:S01]  /*1f60*/  ISETP.GE.AND P0, PT, R61, R6, PT ;  /* 0x000000063d00720c */ /* 0x008fe20003f06270 */
[----:B------:R-:W-:Y:S01]  /*1f70*/  USHF.R.U32.HI UR4, URZ, 0x2, UR5 ;  /* 0x000000023f047899 */ /* 0x000fe20008011605 */
[----:B------:R-:W-:Y:S01]  /*1f80*/  SHF.R.S32.HI R11, RZ, 0x1f, R10 ;  /* 0x0000001fff0b7819 */ /* 0x000fe2000001140a */
[----:B------:R-:W-:Y:S01]  /*1f90*/  IMAD R12, R5, -0x2, R6 ;  /* 0xfffffffe050c7824 */ /* 0x000fe200078e0206 */
[----:B------:R-:W-:Y:S01]  /*1fa0*/  ULOP3.LUT UR38, UR38, UR6, URZ, 0x3c, !UPT ;  /* 0x0000000626267292 */ /* 0x000fe2000f8e3c3f */
[----:B------:R-:W-:Y:S01]  /*1fb0*/  IMAD.SHL.U32 R5, R60, 0x80, RZ ;  /* 0x000000803c057824 */ /* 0x000fe200078e00ff */
[----:B------:R-:W-:Y:S01]  /*1fc0*/  LOP3.LUT R73, R8, R3, R4, 0xfe, !PT ;  /* 0x0000000308497212 */ /* 0x000fe200078efe04 */
[----:B------:R-:W-:Y:S01]  /*1fd0*/  IMAD R6, R15, UR8, RZ ;  /* 0x000000080f067c24 */ /* 0x000fe2000f8e02ff */
[----:B------:R-:W-:Y:S01]  /*1fe0*/  UIMAD UR39, UR4, -0x5, UR39 ;  /* 0xfffffffb042778a4 */ /* 0x000fe2000f8e0227 */
[----:B------:R-:W-:Y:S01]  /*1ff0*/  IMAD R0, R0, -0x40, R7 ;  /* 0xffffffc000007824 */ /* 0x000fe200078e0207 */
[----:B------:R-:W-:Y:S01]  /*2000*/  ISETP.GE.OR P0, PT, R5, UR7, P0 ;  /* 0x0000000705007c0c */ /* 0x000fe20008706670 */
[C---:B------:R-:W-:Y:S01]  /*2010*/  IMAD R13, R59.reuse, UR9, R6 ;  /* 0x000000093b0d7c24 */ /* 0x040fe2000f8e0206 */
[----:B------:R-:W-:Y:S01]  /*2020*/  @UP1 ULOP3.LUT UR38, UR38, 0x1, UR4, 0x78, !UPT ;  /* 0x0000000126261892 */ /* 0x000fe2000f8e7804 */
[----:B------:R-:W-:Y:S01]  /*2030*/  IMAD.WIDE.U32 R6, R59, UR8, R10 ;  /* 0x000000083b067c25 */ /* 0x000fe2000f8e000a */
[----:B------:R-:W-:-:S03]  /*2040*/  IADD3 R3, -R5, UR7, R0 ;  /* 0x0000000705037c10 */ /* 0x000fc6000fffe100 */
[----:B------:R-:W-:Y:S02]  /*2050*/  IMAD.IADD R7, R7, 0x1, R13 ;  /* 0x0000000107077824 */ /* 0x000fe400078e020d */
[----:B------:R-:W-:Y:S02]  /*2060*/  IMAD.IADD R4, R12, 0x1, -R61 ;  /* 0x000000010c047824 */ /* 0x000fe400078e0a3d */
[----:B------:R-:W-:Y:S02]  /*2070*/  IMAD.MOV.U32 R0, RZ, RZ, -0x1 ;  /* 0xffffffffff007424 */ /* 0x000fe400078e00ff */
[----:B------:R-:W-:Y:S05]  /*2080*/  @P0 BRA `(.L_x_34) ;  /* 0x0000002000980947 */ /* 0x000fea0003800000 */
[----:B------:R-:W0:Y:S01]  /*2090*/  LDC.64 R66, c[0x0][0x5c8] ;  /* 0x00017200ff427b82 */ /* 0x000e220000000a00 */
[----:B-----5:R-:W-:Y:S01]  /*20a0*/  FSETP.NEU.AND P0, PT, R57, RZ, PT ;  /* 0x000000ff3900720b */ /* 0x020fe20003f0d000 */
[----:B------:R-:W-:Y:S01]  /*20b0*/  BSSY B0, `(.L_x_34) ;  /* 0x0000223000007945 */ /* 0x000fe20003800000 */
[----:B------:R-:W-:-:S04]  /*20c0*/  ISETP.GT.AND P1, PT, R4, RZ, PT ;  /* 0x000000ff0400720c */ /* 0x000fc80003f24270 */
[----:B------:R-:W-:Y:S01]  /*20d0*/  ISETP.GT.AND P2, PT, R3, RZ, P1 ;  /* 0x000000ff0300720c */ /* 0x000fe20000f44270 */
[-C--:B0-----:R-:W-:Y:S02]  /*20e0*/  IMAD R12, R9, R66.reuse, RZ ;  /* 0x00000042090c7224 */ /* 0x081fe400078e02ff */
[----:B------:R-:W-:-:S04]  /*20f0*/  IMAD.WIDE.U32 R60, R73, R66, R6 ;  /* 0x00000042493c7225 */ /* 0x000fc800078e0006 */
[----:B------:R-:W-:-:S04]  /*2100*/  IMAD R5, R73, R67, R12 ;  /* 0x0000004349057224 */ /* 0x000fc800078e020c */
[----:B------:R-:W-:Y:S01]  /*2110*/  IMAD.IADD R75, R61, 0x1, R5 ;  /* 0x000000013d4b7824 */ /* 0x000fe200078e0205 */
[----:B------:R-:W-:Y:S06]  /*2120*/  @!P0 BRA `(.L_x_35) ;  /* 0x0000001400dc8947 */ /* 0x000fec0003800000 */
[----:B------:R-:W0:Y:S01]  /*2130*/  LDC.64 R64, c[0x0][0x5b8] ;  /* 0x00016e00ff407b82 */ /* 0x000e220000000a00 */
[----:B------:R-:W-:-:S07]  /*2140*/  ULDC.64 UR4, c[0x0][0x5c0] ;  /* 0x0001700000047ab9 */ /* 0x000fce0000000a00 */
[----:B------:R-:W1:Y:S08]  /*2150*/  LDC.64 R68, c[0x0][0x5b0] ;  /* 0x00016c00ff447b82 */ /* 0x000e700000000a00 */
[----:B------:R-:W2:Y:S01]  /*2160*/  LDC.64 R70, c[0x0][0x5a8] ;  /* 0x00016a00ff467b82 */ /* 0x000ea20000000a00 */
[-C--:B0-----:R-:W-:Y:S02]  /*2170*/  IMAD R6, R15, R64.reuse, RZ ;  /* 0x000000400f067224 */ /* 0x081fe400078e02ff */
[----:B------:R-:W-:-:S04]  /*2180*/  IMAD.WIDE.U32 R62, R59, R64, R10 ;  /* 0x000000403b3e7225 */ /* 0x000fc800078e000a */
[----:B------:R-:W-:Y:S02]  /*2190*/  IMAD R61, R59, R65, R6 ;  /* 0x000000413b3d7224 */ /* 0x000fe400078e0206 */
[-C--:B-1----:R-:W-:Y:S02]  /*21a0*/  IMAD R8, R9, R68.reuse, RZ ;  /* 0x0000004409087224 */ /* 0x082fe400078e02ff */
[----:B------:R-:W-:Y:S02]  /*21b0*/  IMAD.IADD R13, R63, 0x1, R61 ;  /* 0x000000013f0d7824 */ /* 0x000fe400078e023d */
[----:B------:R-:W-:Y:S02]  /*21c0*/  IMAD.MOV.U32 R12, RZ, RZ, R62 ;  /* 0x000000ffff0c7224 */ /* 0x000fe400078e003e */
[C---:B------:R-:W-:Y:S02]  /*21d0*/  IMAD R65, R73.reuse, R69, R8 ;  /* 0x0000004549417224 */ /* 0x040fe400078e0208 */
[----:B------:R-:W-:-:S04]  /*21e0*/  IMAD.WIDE.U32 R6, R73, R68, R12 ;  /* 0x0000004449067225 */ /* 0x000fc800078e000c */
[----:B------:R-:W-:Y:S01]  /*21f0*/  IMAD.IADD R5, R7, 0x1, R65 ;  /* 0x0000000107057824 */ /* 0x000fe200078e0241 */
[----:B--2---:R-:W-:-:S04]  /*2200*/  LEA R14, P0, R6, R70, 0x2 ;  /* 0x00000046060e7211 */ /* 0x004fc800078010ff */
[----:B------:R-:W-:-:S05]  /*2210*/  LEA.HI.X R15, R6, R71, R5, 0x2, P0 ;  /* 0x00000047060f7211 */ /* 0x000fca00000f1405 */
[----:B------:R0:W2:Y:S01]  /*2220*/  @P2 LDG.E.LTC128B R5, desc[UR36][R14.64] ;  /* 0x000000240e052981 */ /* 0x0000a2000c1e1920 */
[----:B------:R-:W-:Y:S01]  /*2230*/  ISETP.GT.AND P0, PT, R4, 0x1, PT ;  /* 0x000000010400780c */ /* 0x000fe20003f04270 */
[----:B------:R-:W-:Y:S01]  /*2240*/  IMAD.WIDE.U32 R6, R73, R68, R10 ;  /* 0x0000004449067225 */ /* 0x000fe200078e000a */
[----:B------:R-:W-:Y:S03]  /*2250*/  BSSY B1, `(.L_x_36) ;  /* 0x0000013000017945 */ /* 0x000fe60003800000 */
[----:B------:R-:W-:Y:S02]  /*2260*/  IMAD.IADD R7, R65, 0x1, R7 ;  /* 0x0000000141077824 */ /* 0x000fe400078e0207 */
[----:B------:R-:W-:Y:S01]  /*2270*/  IMAD.WIDE.U32 R20, R59, R64, R6 ;  /* 0x000000403b147225 */ /* 0x000fe200078e0006 */
[----:B0-----:R-:W-:-:S03]  /*2280*/  SHF.L.U64.HI R15, R68, 0x3, R69 ;  /* 0x00000003440f7819 */ /* 0x001fc60000010245 */
[----:B------:R-:W-:Y:S01]  /*2290*/  IMAD.IADD R7, R61, 0x1, R21 ;  /* 0x000000013d077824 */ /* 0x000fe200078e0215 */
[----:B------:R-:W-:Y:S01]  /*22a0*/  LEA R6, P4, R20, R70, 0x2 ;  /* 0x0000004614067211 */ /* 0x000fe200078810ff */
[----:B------:R-:W-:-:S03]  /*22b0*/  IMAD.SHL.U32 R14, R68, 0x8, RZ ;  /* 0x00000008440e7824 */ /* 0x000fc600078e00ff */
[----:B------:R-:W-:Y:S01]  /*22c0*/  LEA.HI.X R7, R20, R71, R7, 0x2, P4 ;  /* 0x0000004714077211 */ /* 0x000fe200020f1407 */
[----:B------:R-:W-:Y:S01]  /*22d0*/  IMAD.WIDE.U32 R20, R73, R68, R14 ;  /* 0x0000004449147225 */ /* 0x000fe200078e000e */
[----:B--2---:R-:W-:-:S05]  /*22e0*/  LOP3.LUT R8, R5, 0xffffe000, RZ, 0xc0, !PT ;  /* 0xffffe00005087812 */ /* 0x004fca00078ec0ff */
[----:B------:R-:W-:Y:S01]  /*22f0*/  FMUL R9, R8, R57 ;  /* 0x0000003908097220 */ /* 0x000fe20000400000 */
[----:B------:R-:W-:-:S03]  /*2300*/  LEA R8, P3, R60, UR4, 0x2 ;  /* 0x000000043c087c11 */ /* 0x000fc6000f8610ff */
[----:B------:R-:W-:Y:S01]  /*2310*/  FFMA R77, R24, R56, R9 ;  /* 0x00000038184d7223 */ /* 0x000fe20000000009 */
[----:B------:R-:W-:Y:S02]  /*2320*/  LEA.HI.X R9, R60, UR5, R75, 0x2, P3 ;  /* 0x000000053c097c11 */ /* 0x000fe400098f144b */
[----:B------:R-:W-:Y:S02]  /*2330*/  ISETP.GT.AND P3, PT, R3, RZ, P0 ;  /* 0x000000ff0300720c */ /* 0x000fe40000764270 */
[----:B------:R-:W-:-:S05]  /*2340*/  F2FP.TF32.F32.PACK_B R77, R77 ;  /* 0x0000004dff4d723e */ /* 0x000fca00024050ff */
[----:B------:R0:W-:Y:S06]  /*2350*/  @P2 STG.E desc[UR36][R8.64], R77 ;  /* 0x0000004d08002986 */ /* 0x0001ec000c101924 */
[----:B------:R-:W-:Y:S05]  /*2360*/  @!P3 BRA `(.L_x_37) ;  /* 0x000000000004b947 */ /* 0x000fea0003800000 */
[----:B------:R1:W5:Y:S02]  /*2370*/  LDG.E.LTC128B R5, desc[UR36][R6.64+0x4] ;  /* 0x0000042406057981 */ /* 0x000364000c1e1920 */
.L_x_37:
[----:B------:R-:W-:Y:S05]  /*2380*/  BSYNC B1 ;  /* 0x0000000000017941 */ /* 0x000fea0003800000 */
.L_x_36:
[----:B-----5:R-:W-:Y:S01]  /*2390*/  LOP3.LUT R12, R5, 0xffffe000, RZ, 0xc0, !PT ;  /* 0xffffe000050c7812 */ /* 0x020fe200078ec0ff */
[----:B------:R-:W-:Y:S01]  /*23a0*/  IMAD.IADD R65, R65, 0x1, R21 ;  /* 0x0000000141417824 */ /* 0x000fe200078e0215 */
[----:B------:R-:W-:Y:S01]  /*23b0*/  IADD3 R62, P2, R62, R20, RZ ;  /* 0x000000143e3e7210 */ /* 0x000fe20007f5e0ff */
[----:B------:R-:W-:Y:S01]  /*23c0*/  IMAD.MOV.U32 R24, RZ, RZ, R5 ;  /* 0x000000ffff187224 */ /* 0x000fe200078e0005 */
[----:B------:R-:W-:Y:S01]  /*23d0*/  ISETP.GT.AND P1, PT, R3, 0x8, P1 ;  /* 0x000000080300780c */ /* 0x000fe20000f24270 */
[----:B------:R-:W-:Y:S02]  /*23e0*/  FMUL R12, R12, R57 ;  /* 0x000000390c0c7220 */ /* 0x000fe40000400000 */
[----:B------:R-:W-:Y:S01]  /*23f0*/  IMAD.X R13, R65, 0x1, R13, P2 ;  /* 0x00000001410d7824 */ /* 0x000fe200010e060d */
[----:B------:R-:W-:Y:S01]  /*2400*/  LEA R14, P2, R62, R70, 0x2 ;  /* 0x000000463e0e7211 */ /* 0x000fe200078410ff */
[----:B------:R-:W-:-:S03]  /*2410*/  FFMA R25, R25, R56, R12 ;  /* 0x0000003819197223 */ /* 0x000fc6000000000c */
[----:B------:R-:W-:Y:S02]  /*2420*/  LEA.HI.X R15, R62, R71, R13, 0x2, P2 ;  /* 0x000000473e0f7211 */ /* 0x000fe400010f140d */
[----:B------:R-:W-:-:S05]  /*2430*/  F2FP.TF32.F32.PACK_B R25, R25 ;  /* 0x00000019ff19723e */ /* 0x000fca00024050ff */
[----:B------:R2:W-:Y:S04]  /*2440*/  @P3 STG.E desc[UR36][R8.64+0x4], R25 ;  /* 0x0000041908003986 */ /* 0x0005e8000c101924 */
[----:B------:R-:W3:Y:S01]  /*2450*/  @P1 LDG.E.LTC128B R24, desc[UR36][R14.64] ;  /* 0x000000240e181981 */ /* 0x000ee2000c1e1920 */
[----:B------:R-:W-:Y:S01]  /*2460*/  IADD3 R20, P2, R10, R20, RZ ;  /* 0x000000140a147210 */ /* 0x000fe20007f5e0ff */
[----:B------:R-:W-:Y:S01]  /*2470*/  BSSY B1, `(.L_x_38) ;  /* 0x0000011000017945 */ /* 0x000fe20003800000 */
[----:B------:R-:W-:-:S03]  /*2480*/  ISETP.GT.AND P0, PT, R3, 0x8, P0 ;  /* 0x000000080300780c */ /* 0x000fc60000704270 */
[----:B------:R-:W-:Y:S01]  /*2490*/  IMAD.X R21, R11, 0x1, R65, P2 ;  /* 0x000000010b157824 */ /* 0x000fe200010e0641 */
[C---:B------:R-:W-:Y:S02]  /*24a0*/  SHF.L.U64.HI R11, R66.reuse, 0x5, R67 ;  /* 0x00000005420b7819 */ /* 0x040fe40000010243 */
[----:B------:R-:W-:Y:S01]  /*24b0*/  LEA R12, P2, R66, R8, 0x5 ;  /* 0x00000008420c7211 */ /* 0x000fe200078428ff */
[----:B------:R-:W-:-:S04]  /*24c0*/  IMAD.WIDE.U32 R20, R59, R64, R20 ;  /* 0x000000403b147225 */ /* 0x000fc800078e0014 */
[----:B------:R-:W-:Y:S01]  /*24d0*/  IMAD.X R13, R11, 0x1, R9, P2 ;  /* 0x000000010b0d7824 */ /* 0x000fe200010e0609 */
[----:B---3--:R-:W-:-:S05]  /*24e0*/  LOP3.LUT R10, R24, 0xffffe000, RZ, 0xc0, !PT ;  /* 0xffffe000180a7812 */ /* 0x008fca00078ec0ff */
[----:B------:R-:W-:Y:S01]  /*24f0*/  FMUL R5, R10, R57 ;  /* 0x000000390a057220 */ /* 0x000fe20000400000 */
[----:B------:R-:W-:-:S03]  /*2500*/  LEA R10, P3, R20, R70, 0x2 ;  /* 0x00000046140a7211 */ /* 0x000fc600078610ff */
[----:B------:R-:W-:Y:S01]  /*2510*/  FFMA R59, R26, R56, R5 ;  /* 0x000000381a3b7223 */ /* 0x000fe20000000005 */
[----:B------:R-:W-:-:S04]  /*2520*/  IMAD.IADD R5, R61, 0x1, R21 ;  /* 0x000000013d057824 */ /* 0x000fc800078e0215 */
[----:B------:R-:W-:Y:S02]  /*2530*/  F2FP.TF32.F32.PACK_B R59, R59 ;  /* 0x0000003bff3b723e */ /* 0x000fe400024050ff */
[----:B------:R-:W-:-:S03]  /*2540*/  LEA.HI.X R11, R20, R71, R5, 0x2, P3 ;  /* 0x00000047140b7211 */ /* 0x000fc600018f1405 */
[----:B------:R2:W-:Y:S01]  /*2550*/  @P1 STG.E desc[UR36][R12.64], R59 ;  /* 0x0000003b0c001986 */ /* 0x0005e2000c101924 */
[----:B------:R-:W-:Y:S05]  /*2560*/  @!P0 BRA `(.L_x_39) ;  /* 0x0000000000048947 */ /* 0x000fea0003800000 */
[----:B------:R3:W5:Y:S02]  /*2570*/  LDG.E.LTC128B R24, desc[UR36][R10.64+0x4] ;  /* 0x000004240a187981 */ /* 0x000764000c1e1920 */
.L_x_39:
[----:B------:R-:W-:Y:S05]  /*2580*/  BSYNC B1 ;  /* 0x0000000000017941 */ /* 0x000fea0003800000 */
.L_x_38:
[----:B-----5:R-:W-:Y:S01]  /*2590*/  LOP3.LUT R14, R24, 0xffffe000, RZ, 0xc0, !PT ;  /* 0xffffe000180e7812 */ /* 0x020fe200078ec0ff */
[----:B------:R-:W-:Y:S01]  /*25a0*/  BSSY B1, `(.L_x_40) ;  /* 0x0000009000017945 */ /* 0x000fe20003800000 */
[----:B------:R-:W-:-:S03]  /*25b0*/  ISETP.GT.AND P1, PT, R4, 0x8, PT ;  /* 0x000000080400780c */ /* 0x000fc60003f24270 */
[----:B------:R-:W-:Y:S01]  /*25c0*/  FMUL R14, R14, R57 ;  /* 0x000000390e0e7220 */ /* 0x000fe20000400000 */
[----:B------:R-:W-:-:S03]  /*25d0*/  ISETP.GT.AND P2, PT, R3, RZ, P1 ;  /* 0x000000ff0300720c */ /* 0x000fc60000f44270 */
[----:B------:R-:W-:-:S05]  /*25e0*/  FFMA R27, R27, R56, R14 ;  /* 0x000000381b1b7223 */ /* 0x000fca000000000e */
[----:B------:R-:W-:-:S05]  /*25f0*/  F2FP.TF32.F32.PACK_B R27, R27 ;  /* 0x0000001bff1b723e */ /* 0x000fca00024050ff */
[----:B------:R4:W-:Y:S01]  /*2600*/  @P0 STG.E desc[UR36][R12.64+0x4], R27 ;  /* 0x0000041b0c000986 */ /* 0x0009e2000c101924 */
[----:B------:R-:W-:Y:S05]  /*2610*/  @!P2 BRA `(.L_x_41) ;  /* 0x000000000004a947 */ /* 0x000fea0003800000 */
[----:B------:R0:W5:Y:S02]  /*2620*/  LDG.E.LTC128B R24, desc[UR36][R6.64+0x20] ;  /* 0x0000202406187981 */ /* 0x000164000c1e1920 */
.L_x_41:
[----:B------:R-:W-:Y:S05]  /*2630*/  BSYNC B1 ;  /* 0x0000000000017941 */ /* 0x000fea0003800000 */
.L_x_40:
        /* <DEDUP_REMOVED lines=10> */
.L_x_43:
[----:B------:R-:W-:Y:S05]  /*26e0*/  BSYNC B1 ;  /* 0x0000000000017941 */ /* 0x000fea0003800000 */
.L_x_42:
[----:B-----5:R-:W-:Y:S01]  /*26f0*/  LOP3.LUT R14, R24, 0xffffe000, RZ, 0xc0, !PT ;  /* 0xffffe000180e7812 */ /* 0x020fe200078ec0ff */
[----:B------:R-:W-:Y:S01]  /*2700*/  BSSY B1, `(.L_x_44) ;  /* 0x0000008000017945 */ /* 0x000fe20003800000 */
[----:B------:R-:W-:-:S03]  /*2710*/  ISETP.GT.AND P1, PT, R3, 0x8, P1 ;  /* 0x000000080300780c */ /* 0x000fc60000f24270 */
[----:B------:R-:W-:-:S04]  /*2720*/  FMUL R14, R14, R57 ;  /* 0x000000390e0e7220 */ /* 0x000fc80000400000 */
[----:B------:R-:W-:-:S05]  /*2730*/  FFMA R29, R29, R56, R14 ;  /* 0x000000381d1d7223 */ /* 0x000fca000000000e */
[----:B------:R-:W-:-:S05]  /*2740*/  F2FP.TF32.F32.PACK_B R29, R29 ;  /* 0x0000001dff1d723e */ /* 0x000fca00024050ff */
[----:B------:R0:W-:Y:S01]  /*2750*/  @P3 STG.E desc[UR36][R8.64+0x24], R29 ;  /* 0x0000241d08003986 */ /* 0x0001e2000c101924 */
[----:B------:R-:W-:Y:S05]  /*2760*/  @!P1 BRA `(.L_x_45) ;  /* 0x0000000000049947 */ /* 0x000fea0003800000 */
[----:B------:R0:W5:Y:S02]  /*2770*/  LDG.E.LTC128B R24, desc[UR36][R10.64+0x20] ;  /* 0x000020240a187981 */ /* 0x000164000c1e1920 */
.L_x_45:
[----:B------:R-:W-:Y:S05]  /*2780*/  BSYNC B1 ;  /* 0x0000000000017941 */ /* 0x000fea0003800000 */
.L_x_44:
[----:B-----5:R-:W-:Y:S01]  /*2790*/  LOP3.LUT R14, R24, 0xffffe000, RZ, 0xc0, !PT ;  /* 0xffffe000180e7812 */ /* 0x020fe200078ec0ff */
[----:B------:R-:W-:Y:S01]  /*27a0*/  BSSY B1, `(.L_x_46) ;  /* 0x0000008000017945 */ /* 0x000fe20003800000 */
[----:B------:R-:W-:-:S03]  /*27b0*/  ISETP.GT.AND P0, PT, R3, 0x8, P0 ;  /* 0x000000080300780c */ /* 0x000fc60000704270 */
[----:B0-----:R-:W-:-:S04]  /*27c0*/  FMUL R5, R14, R57 ;  /* 0x000000390e057220 */ /* 0x001fc80000400000 */
[----:B------:R-:W-:-:S05]  /*27d0*/  FFMA R5, R30, R56, R5 ;  /* 0x000000381e057223 */ /* 0x000fca0000000005 */
[----:B------:R-:W-:-:S05]  /*27e0*/  F2FP.TF32.F32.PACK_B R5, R5 ;  /* 0x00000005ff05723e */ /* 0x000fca00024050ff */
[----:B------:R0:W-:Y:S01]  /*27f0*/  @P1 STG.E desc[UR36][R12.64+0x20], R5 ;  /* 0x000020050c001986 */ /* 0x0001e2000c101924 */
[----:B------:R-:W-:Y:S05]  /*2800*/  @!P0 BRA `(.L_x_47) ;  /* 0x0000000000048947 */ /* 0x000fea0003800000 */
[----:B------:R0:W5:Y:S02]  /*2810*/  LDG.E.LTC128B R24, desc[UR36][R10.64+0x24] ;  /* 0x000024240a187981 */ /* 0x000164000c1e1920 */
.L_x_47:
[----:B------:R-:W-:Y:S05]  /*2820*/  BSYNC B1 ;  /* 0x0000000000017941 */ /* 0x000fea0003800000 */
.L_x_46:
        /* <DEDUP_REMOVED lines=10> */
.L_x_49:
[----:B------:R-:W-:Y:S05]  /*28d0*/  BSYNC B1 ;  /* 0x0000000000017941 */ /* 0x000fea0003800000 */
.L_x_48:
[----:B-----5:R-:W-:Y:S01]  /*28e0*/  LOP3.LUT R14, R24, 0xffffe000, RZ, 0xc0, !PT ;  /* 0xffffe000180e7812 */ /* 0x020fe200078ec0ff */
[----:B------:R-:W-:Y:S01]  /*28f0*/  BSSY B1, `(.L_x_50) ;  /* 0x0000009000017945 */ /* 0x000fe20003800000 */
[----:B------:R-:W-:-:S03]  /*2900*/  ISETP.GT.AND P0, PT, R4, 0x11, PT ;  /* 0x000000110400780c */ /* 0x000fc60003f04270 */
[----:B0-----:R-:W-:Y:S01]  /*2910*/  FMUL R5, R14, R57 ;  /* 0x000000390e057220 */ /* 0x001fe20000400000 */
[----:B------:R-:W-:-:S03]  /*2920*/  ISETP.GT.AND P3, PT, R3, RZ, P0 ;  /* 0x000000ff0300720c */ /* 0x000fc60000764270 */
[----:B------:R-:W-:-:S05]  /*2930*/  FFMA R5, R32, R56, R5 ;  /* 0x0000003820057223 */ /* 0x000fca0000000005 */
[----:B------:R-:W-:-:S05]  /*2940*/  F2FP.TF32.F32.PACK_B R5, R5 ;  /* 0x00000005ff05723e */ /* 0x000fca00024050ff */
[----:B------:R0:W-:Y:S01]  /*2950*/  @P2 STG.E desc[UR36][R8.64+0x40], R5 ;  /* 0x0000400508002986 */ /* 0x0001e2000c101924 */
[----:B------:R-:W-:Y:S05]  /*2960*/  @!P3 BRA `(.L_x_51) ;  /* 0x000000000004b947 */ /* 0x000fea0003800000 */
[----:B------:R0:W5:Y:S02]  /*2970*/  LDG.E.LTC128B R24, desc[UR36][R6.64+0x44] ;  /* 0x0000442406187981 */ /* 0x000164000c1e1920 */
.L_x_51:
[----:B------:R-:W-:Y:S05]  /*2980*/  BSYNC B1 ;  /* 0x0000000000017941 */ /* 0x000fea0003800000 */
.L_x_50:
        /* <DEDUP_REMOVED lines=9> */
.L_x_53:
[----:B------:R-:W-:Y:S05]  /*2a20*/  BSYNC B1 ;  /* 0x0000000000017941 */ /* 0x000fea0003800000 */
.L_x_52:
        /* <DEDUP_REMOVED lines=9> */
.L_x_55:
[----:B------:R-:W-:Y:S05]  /*2ac0*/  BSYNC B1 ;  /* 0x0000000000017941 */ /* 0x000fea0003800000 */
.L_x_54:
        /* <DEDUP_REMOVED lines=10> */
.L_x_57:
[----:B------:R-:W-:Y:S05]  /*2b70*/  BSYNC B1 ;  /* 0x0000000000017941 */ /* 0x000fea0003800000 */
.L_x_56:
        /* <DEDUP_REMOVED lines=10> */
.L_x_59:
[----:B------:R-:W-:Y:S05]  /*2c20*/  BSYNC B1 ;  /* 0x0000000000017941 */ /* 0x000fea0003800000 */
.L_x_58:
        /* <DEDUP_REMOVED lines=9> */
.L_x_61:
[----:B------:R-:W-:Y:S05]  /*2cc0*/  BSYNC B1 ;  /* 0x0000000000017941 */ /* 0x000fea0003800000 */
.L_x_60:
        /* <DEDUP_REMOVED lines=9> */
.L_x_63:
[----:B------:R-:W-:Y:S05]  /*2d60*/  BSYNC B1 ;  /* 0x0000000000017941 */ /* 0x000fea0003800000 */
.L_x_62:
        /* <DEDUP_REMOVED lines=10> */
.L_x_65:
[----:B------:R-:W-:Y:S05]  /*2e10*/  BSYNC B1 ;  /* 0x0000000000017941 */ /* 0x000fea0003800000 */
.L_x_64:
        /* <DEDUP_REMOVED lines=10> */
.L_x_67:
[----:B------:R-:W-:Y:S05]  /*2ec0*/  BSYNC B1 ;  /* 0x0000000000017941 */ /* 0x000fea0003800000 */
.L_x_66:
        /* <DEDUP_REMOVED lines=9> */
.L_x_69:
[----:B------:R-:W-:Y:S05]  /*2f60*/  BSYNC B1 ;  /* 0x0000000000017941 */ /* 0x000fea0003800000 */
.L_x_68:
        /* <DEDUP_REMOVED lines=9> */
.L_x_71:
[----:B------:R-:W-:Y:S05]  /*3000*/  BSYNC B1 ;  /* 0x0000000000017941 */ /* 0x000fea0003800000 */
.L_x_70:
        /* <DEDUP_REMOVED lines=10> */
.L_x_73:
[----:B------:R-:W-:Y:S05]  /*30b0*/  BSYNC B1 ;  /* 0x0000000000017941 */ /* 0x000fea0003800000 */
.L_x_72:
        /* <DEDUP_REMOVED lines=10> */
.L_x_75:
[----:B------:R-:W-:Y:S05]  /*3160*/  BSYNC B1 ;  /* 0x0000000000017941 */ /* 0x000fea0003800000 */
.L_x_74:
        /* <DEDUP_REMOVED lines=9> */
.L_x_77:
[----:B------:R-:W-:Y:S05]  /*3200*/  BSYNC B1 ;  /* 0x0000000000017941 */ /* 0x000fea0003800000 */
.L_x_76:
        /* <DEDUP_REMOVED lines=9> */
.L_x_79:
[----:B------:R-:W-:Y:S05]  /*32a0*/  BSYNC B1 ;  /* 0x0000000000017941 */ /* 0x000fea0003800000 */
.L_x_78:
        /* <DEDUP_REMOVED lines=10> */
.L_x_81:
[----:B------:R-:W-:Y:S05]  /*3350*/  BSYNC B1 ;  /* 0x0000000000017941 */ /* 0x000fea0003800000 */
.L_x_80:
        /* <DEDUP_REMOVED lines=10> */
.L_x_83:
[----:B------:R-:W-:Y:S05]  /*3400*/  BSYNC B1 ;  /* 0x0000000000017941 */ /* 0x000fea0003800000 */
.L_x_82:
        /* <DEDUP_REMOVED lines=9> */
.L_x_85:
[----:B------:R-:W-:Y:S05]  /*34a0*/  BSYNC B1 ;  /* 0x0000000000017941 */ /* 0x000fea0003800000 */
.L_x_84:
        /* <DEDUP_REMOVED lines=9> */
.L_x_87:
[----:B------:R-:W-:Y:S05]  /*3540*/  BSYNC B1 ;  /* 0x0000000000017941 */ /* 0x000fea0003800000 */
.L_x_86:
        /* <DEDUP_REMOVED lines=10> */
.L_x_89:
[----:B------:R-:W-:Y:S05]  /*35f0*/  BSYNC B1 ;  /* 0x0000000000017941 */ /* 0x000fea0003800000 */
.L_x_88:
[----:B-----5:R-:W-:Y:S01]  /*3600*/  LOP3.LUT R14, R24, 0xffffe000, RZ, 0xc0, !PT ;  /* 0xffffe000180e7812 */ /* 0x020fe200078ec0ff */
[----:B------:R-:W-:Y:S01]  /*3610*/  BSSY B1, `(.L_x_90) ;  /* 0x000000b000017945 */ /* 0x000fe20003800000 */
[----:B------:R-:W-:Y:S01]  /*3620*/  ISETP.GT.AND P0, PT, R4, 0x39, PT ;  /* 0x000000390400780c */ /* 0x000fe20003f04270 */
[----:B------:R-:W-:Y:S02]  /*3630*/  @P2 IMAD.MOV.U32 R4, RZ, RZ, R8 ;  /* 0x000000ffff042224 */ /* 0x000fe400078e0008 */
[----:B0-----:R-:W-:Y:S01]  /*3640*/  FMUL R5, R14, R57 ;  /* 0x000000390e057220 */ /* 0x001fe20000400000 */
[----:B------:R-:W-:-:S03]  /*3650*/  ISETP.GT.AND P3, PT, R3, RZ, P0 ;  /* 0x000000ff0300720c */ /* 0x000fc60000764270 */
[----:B------:R-:W-:Y:S01]  /*3660*/  FFMA R15, R52, R56, R5 ;  /* 0x00000038340f7223 */ /* 0x000fe20000000005 */
[----:B------:R-:W-:-:S04]  /*3670*/  @P2 IMAD.MOV.U32 R5, RZ, RZ, R9 ;  /* 0x000000ffff052224 */ /* 0x000fc800078e0009 */
[----:B------:R-:W-:-:S05]  /*3680*/  F2FP.TF32.F32.PACK_B R15, R15 ;  /* 0x0000000fff0f723e */ /* 0x000fca00024050ff */
[----:B------:R0:W-:Y:S01]  /*3690*/  @P2 STG.E desc[UR36][R4.64+0xe0], R15 ;  /* 0x0000e00f04002986 */ /* 0x0001e2000c101924 */
[----:B------:R-:W-:Y:S05]  /*36a0*/  @!P3 BRA `(.L_x_91) ;  /* 0x000000000004b947 */ /* 0x000fea0003800000 */
[----:B------:R0:W5:Y:S02]  /*36b0*/  LDG.E.LTC128B R24, desc[UR36][R6.64+0xe4] ;  /* 0x0000e42406187981 */ /* 0x000164000c1e1920 */
.L_x_91:
[----:B------:R-:W-:Y:S05]  /*36c0*/  BSYNC B1 ;  /* 0x0000000000017941 */ /* 0x000fea0003800000 */
.L_x_90:
[----:B0----5:R-:W-:Y:S01]  /*36d0*/  LOP3.LUT R4, R24, 0xffffe000, RZ, 0xc0, !PT ;  /* 0xffffe00018047812 */ /* 0x021fe200078ec0ff */
        /* <DEDUP_REMOVED lines=8> */
.L_x_93:
[----:B------:R-:W-:Y:S05]  /*3760*/  BSYNC B1 ;  /* 0x0000000000017941 */ /* 0x000fea0003800000 */
.L_x_92:
[----:B-----5:R-:W-:Y:S01]  /*3770*/  LOP3.LUT R4, R24, 0xffffe000, RZ, 0xc0, !PT ;  /* 0xffffe00018047812 */ /* 0x020fe200078ec0ff */
[----:B------:R-:W-:Y:S01]  /*3780*/  BSSY B1, `(.L_x_94) ;  /* 0x000000a000017945 */ /* 0x000fe20003800000 */
[----:B------:R-:W-:-:S03]  /*3790*/  ISETP.GT.AND P0, PT, R3, 0x8, P0 ;  /* 0x000000080300780c */ /* 0x000fc60000704270 */
[----:B------:R-:W-:Y:S01]  /*37a0*/  FMUL R5, R4, R57 ;  /* 0x0000003904057220 */ /* 0x000fe20000400000 */
[----:B------:R-:W-:-:S03]  /*37b0*/  @P1 IMAD.MOV.U32 R4, RZ, RZ, R12 ;  /* 0x000000ffff041224 */ /* 0x000fc600078e000c */
[----:B-1----:R-:W-:Y:S01]  /*37c0*/  FFMA R7, R54, R56, R5 ;  /* 0x0000003836077223 */ /* 0x002fe20000000005 */
[----:B------:R-:W-:-:S04]  /*37d0*/  @P1 IMAD.MOV.U32 R5, RZ, RZ, R13 ;  /* 0x000000ffff051224 */ /* 0x000fc800078e000d */
[----:B------:R-:W-:-:S05]  /*37e0*/  F2FP.TF32.F32.PACK_B R7, R7 ;  /* 0x00000007ff07723e */ /* 0x000fca00024050ff */
[----:B------:R1:W-:Y:S01]  /*37f0*/  @P1 STG.E desc[UR36][R4.64+0xe0], R7 ;  /* 0x0000e00704001986 */ /* 0x0003e2000c101924 */
[----:B------:R-:W-:Y:S05]  /*3800*/  @!P0 BRA `(.L_x_95) ;  /* 0x0000000000048947 */ /* 0x000fea0003800000 */
[----:B------:R0:W5:Y:S02]  /*3810*/  LDG.E.LTC128B R24, desc[UR36][R10.64+0xe4] ;  /* 0x0000e4240a187981 */ /* 0x000164000c1e1920 */
.L_x_95:
[----:B------:R-:W-:Y:S05]  /*3820*/  BSYNC B1 ;  /* 0x0000000000017941 */ /* 0x000fea0003800000 */
.L_x_94:
[----:B------:R-:W-:Y:S05]  /*3830*/  @!P0 BRA `(.L_x_96) ;  /* 0x0000000800a88947 */ /* 0x000fea0003800000 */
[----:B-----5:R-:W-:-:S05]  /*3840*/  LOP3.LUT R24, R24, 0xffffe000, RZ, 0xc0, !PT ;  /* 0xffffe00018187812 */ /* 0x020fca00078ec0ff */
[----:B------:R-:W-:-:S04]  /*3850*/  FMUL R24, R24, R57 ;  /* 0x0000003918187220 */ /* 0x000fc80000400000 */
[----:B------:R-:W-:-:S05]  /*3860*/  FFMA R55, R55, R56, R24 ;  /* 0x0000003837377223 */ /* 0x000fca0000000018 */
[----:B------:R-:W-:-:S05]  /*3870*/  F2FP.TF32.F32.PACK_B R55, R55 ;  /* 0x00000037ff37723e */ /* 0x000fca00024050ff */
[----:B------:R0:W-:Y:S01]  /*3880*/  STG.E desc[UR36][R12.64+0xe4], R55 ;  /* 0x0000e4370c007986 */ /* 0x0001e2000c101924 */
[----:B------:R-:W-:Y:S05]  /*3890*/  BRA `(.L_x_96) ;  /* 0x0000000800907947 */ /* 0x000fea0003800000 */
.L_x_35:
[----:B------:R-:W-:Y:S01]  /*38a0*/  ISETP.GT.AND P3, PT, R4, 0x1, PT ;  /* 0x000000010400780c */ /* 0x000fe20003f64270 */
[----:B------:R-:W-:Y:S01]  /*38b0*/  ULDC.64 UR4, c[0x0][0x5c0] ;  /* 0x0001700000047ab9 */ /* 0x000fe20000000a00 */
[-C--:B------:R-:W-:Y:S01]  /*38c0*/  FMUL R5, R24, R56.reuse ;  /* 0x0000003818057220 */ /* 0x080fe20000400000 */
[----:B------:R-:W-:Y:S01]  /*38d0*/  LEA R6, P4, R60, UR4, 0x2 ;  /* 0x000000043c067c11 */ /* 0x000fe2000f8810ff */
[-C--:B------:R-:W-:Y:S01]  /*38e0*/  FMUL R25, R25, R56.reuse ;  /* 0x0000003819197220 */ /* 0x080fe20000400000 */
[----:B------:R-:W-:Y:S01]  /*38f0*/  ISETP.GT.AND P0, PT, R3, RZ, P3 ;  /* 0x000000ff0300720c */ /* 0x000fe20001f04270 */
[-C--:B------:R-:W-:Y:S01]  /*3900*/  FMUL R11, R26, R56.reuse ;  /* 0x000000381a0b7220 */ /* 0x080fe20000400000 */
[----:B------:R-:W-:Y:S01]  /*3910*/  LEA.HI.X R7, R60, UR5, R75, 0x2, P4 ;  /* 0x000000053c077c11 */ /* 0x000fe2000a0f144b */
[-C--:B------:R-:W-:Y:S01]  /*3920*/  FMUL R27, R27, R56.reuse ;  /* 0x000000381b1b7220 */ /* 0x080fe20000400000 */
[----:B------:R-:W-:Y:S01]  /*3930*/  F2FP.TF32.F32.PACK_B R5, R5 ;  /* 0x00000005ff05723e */ /* 0x000fe200024050ff */
[-C--:B------:R-:W-:Y:S01]  /*3940*/  FMUL R29, R29, R56.reuse ;  /* 0x000000381d1d7220 */ /* 0x080fe20000400000 */
[----:B------:R-:W-:Y:S01]  /*3950*/  F2FP.TF32.F32.PACK_B R25, R25 ;  /* 0x00000019ff19723e */ /* 0x000fe200024050ff */
[----:B------:R-:W-:Y:S01]  /*3960*/  FMUL R31, R31, R56 ;  /* 0x000000381f1f7220 */ /* 0x000fe20000400000 */
[C---:B------:R-:W-:Y:S01]  /*3970*/  SHF.L.U64.HI R67, R66.reuse, 0x5, R67 ;  /* 0x0000000542437819 */ /* 0x040fe20000010243 */
[----:B------:R0:W-:Y:S01]  /*3980*/  @P2 STG.E desc[UR36][R6.64], R5 ;  /* 0x0000000506002986 */ /* 0x0001e2000c101924 */
[----:B------:R-:W-:Y:S01]  /*3990*/  LEA R8, P4, R66, R6, 0x5 ;  /* 0x0000000642087211 */ /* 0x000fe200078828ff */
[-C--:B------:R-:W-:Y:S01]  /*39a0*/  FMUL R13, R32, R56.reuse ;  /* 0x00000038200d7220 */ /* 0x080fe20000400000 */
[----:B------:R-:W-:Y:S01]  /*39b0*/  ISETP.GT.AND P1, PT, R3, 0x8, P1 ;  /* 0x000000080300780c */ /* 0x000fe20000f24270 */
[----:B------:R-:W-:Y:S01]  /*39c0*/  @P0 STG.E desc[UR36][R6.64+0x4], R25 ;  /* 0x0000041906000986 */ /* 0x000fe2000c101924 */
[C---:B------:R-:W-:Y:S01]  /*39d0*/  ISETP.GT.AND P2, PT, R4.reuse, 0x8, PT ;  /* 0x000000080400780c */ /* 0x040fe20003f44270 */
[----:B------:R-:W-:Y:S01]  /*39e0*/  IMAD.X R9, R67, 0x1, R7, P4 ;  /* 0x0000000143097824 */ /* 0x000fe200020e0607 */
[----:B------:R-:W-:Y:S01]  /*39f0*/  ISETP.GT.AND P3, PT, R3, 0x8, P3 ;  /* 0x000000080300780c */ /* 0x000fe20001f64270 */
[-C--:B------:R-:W-:Y:S01]  /*3a00*/  FMUL R33, R33, R56.reuse ;  /* 0x0000003821217220 */ /* 0x080fe20000400000 */
[----:B------:R-:W-:Y:S01]  /*3a10*/  ISETP.GT.AND P0, PT, R4, 0x9, PT ;  /* 0x000000090400780c */ /* 0x000fe20003f04270 */
[-C--:B------:R-:W-:Y:S01]  /*3a20*/  FMUL R35, R35, R56.reuse ;  /* 0x0000003823237220 */ /* 0x080fe20000400000 */
[C---:B------:R-:W-:Y:S01]  /*3a30*/  ISETP.GT.AND P5, PT, R3.reuse, RZ, P2 ;  /* 0x000000ff0300720c */ /* 0x040fe200017a4270 */
[-C--:B0-----:R-:W-:Y:S01]  /*3a40*/  FMUL R5, R28, R56.reuse ;  /* 0x000000381c057220 */ /* 0x081fe20000400000 */
[----:B------:R-:W-:Y:S01]  /*3a50*/  ISETP.GT.AND P4, PT, R3, RZ, P0 ;  /* 0x000000ff0300720c */ /* 0x000fe20000784270 */
[-C--:B------:R-:W-:Y:S01]  /*3a60*/  FMUL R37, R37, R56.reuse ;  /* 0x0000003825257220 */ /* 0x080fe20000400000 */
[----:B------:R-:W-:Y:S01]  /*3a70*/  F2FP.TF32.F32.PACK_B R11, R11 ;  /* 0x0000000bff0b723e */ /* 0x000fe200024050ff */
[-C--:B------:R-:W-:Y:S01]  /*3a80*/  FMUL R39, R39, R56.reuse ;  /* 0x0000003827277220 */ /* 0x080fe20000400000 */
[----:B------:R-:W-:Y:S01]  /*3a90*/  F2FP.TF32.F32.PACK_B R27, R27 ;  /* 0x0000001bff1b723e */ /* 0x000fe200024050ff */
[-C--:B------:R-:W-:Y:S01]  /*3aa0*/  FMUL R41, R41, R56.reuse ;  /* 0x0000003829297220 */ /* 0x080fe20000400000 */
[----:B------:R-:W-:Y:S01]  /*3ab0*/  F2FP.TF32.F32.PACK_B R5, R5 ;  /* 0x00000005ff05723e */ /* 0x000fe200024050ff */
[----:B------:R0:W-:Y:S01]  /*3ac0*/  @P1 STG.E desc[UR36][R8.64], R11 ;  /* 0x0000000b08001986 */ /* 0x0001e2000c101924 */
[----:B------:R-:W-:Y:S01]  /*3ad0*/  F2FP.TF32.F32.PACK_B R29, R29 ;  /* 0x0000001dff1d723e */ /* 0x000fe200024050ff */
[-C--:B------:R-:W-:Y:S01]  /*3ae0*/  FMUL R43, R43, R56.reuse ;  /* 0x000000382b2b7220 */ /* 0x080fe20000400000 */
[C---:B------:R-:W-:Y:S01]  /*3af0*/  ISETP.GT.AND P1, PT, R4.reuse, 0x10, PT ;  /* 0x000000100400780c */ /* 0x040fe20003f24270 */
[----:B------:R-:W-:Y:S01]  /*3b00*/  @P3 STG.E desc[UR36][R8.64+0x4], R27 ;  /* 0x0000041b08003986 */ /* 0x000fe2000c101924 */
[----:B------:R-:W-:Y:S01]  /*3b10*/  ISETP.GT.AND P3, PT, R4, 0x11, PT ;  /* 0x000000110400780c */ /* 0x000fe20003f64270 */
[-C--:B------:R-:W-:Y:S01]  /*3b20*/  FMUL R45, R45, R56.reuse ;  /* 0x000000382d2d7220 */ /* 0x080fe20000400000 */
[C---:B------:R-:W-:Y:S01]  /*3b30*/  ISETP.GT.AND P2, PT, R3.reuse, 0x8, P2 ;  /* 0x000000080300780c */ /* 0x040fe20001744270 */
[----:B------:R1:W-:Y:S01]  /*3b40*/  @P5 STG.E desc[UR36][R6.64+0x20], R5 ;  /* 0x0000200506005986 */ /* 0x0003e2000c101924 */
[----:B------:R-:W-:Y:S01]  /*3b50*/  ISETP.GT.AND P0, PT, R3, 0x8, P0 ;  /* 0x000000080300780c */ /* 0x000fe20000704270 */
[-C--:B------:R-:W-:Y:S01]  /*3b60*/  FMUL R47, R47, R56.reuse ;  /* 0x000000382f2f7220 */ /* 0x080fe20000400000 */
[C---:B------:R-:W-:Y:S01]  /*3b70*/  ISETP.GT.AND P5, PT, R3.reuse, RZ, P1 ;  /* 0x000000ff0300720c */ /* 0x040fe20000fa4270 */
[----:B------:R-:W-:Y:S01]  /*3b80*/  @P4 STG.E desc[UR36][R6.64+0x24], R29 ;  /* 0x0000241d06004986 */ /* 0x000fe2000c101924 */
        /* <DEDUP_REMOVED lines=8> */
[-C--:B-1----:R-:W-:Y:S01]  /*3c10*/  FMUL R5, R34, R56.reuse ;  /* 0x0000003822057220 */ /* 0x082fe20000400000 */
[----:B------:R-:W-:Y:S01]  /*3c20*/  F2FP.TF32.F32.PACK_B R33, R33 ;  /* 0x00000021ff21723e */ /* 0x000fe200024050ff */
[----:B------:R0:W-:Y:S01]  /*3c30*/  @P2 STG.E desc[UR36][R8.64+0x20], R11 ;  /* 0x0000200b08002986 */ /* 0x0001e2000c101924 */
[----:B------:R-:W-:Y:S01]  /*3c40*/  ISETP.GT.AND P1, PT, R3, 0x8, P1 ;  /* 0x000000080300780c */ /* 0x000fe20000f24270 */
[-C--:B------:R-:W-:Y:S01]  /*3c50*/  FMUL R21, R52, R56.reuse ;  /* 0x0000003834157220 */ /* 0x080fe20000400000 */
[C---:B------:R-:W-:Y:S01]  /*3c60*/  ISETP.GT.AND P2, PT, R4.reuse, 0x19, PT ;  /* 0x000000190400780c */ /* 0x040fe20003f44270 */
[----:B------:R-:W-:Y:S01]  /*3c70*/  @P0 STG.E desc[UR36][R8.64+0x24], R31 ;  /* 0x0000241f08000986 */ /* 0x000fe2000c101924 */
[----:B------:R-:W-:Y:S01]  /*3c80*/  ISETP.GT.AND P0, PT, R4, 0x18, PT ;  /* 0x000000180400780c */ /* 0x000fe20003f04270 */
[-C--:B------:R-:W-:Y:S01]  /*3c90*/  FMUL R53, R53, R56.reuse ;  /* 0x0000003835357220 */ /* 0x080fe20000400000 */
[----:B------:R-:W-:Y:S01]  /*3ca0*/  F2FP.TF32.F32.PACK_B R5, R5 ;  /* 0x00000005ff05723e */ /* 0x000fe200024050ff */
[----:B------:R1:W-:Y:S01]  /*3cb0*/  @P5 STG.E desc[UR36][R6.64+0x40], R13 ;  /* 0x0000400d06005986 */ /* 0x0003e2000c101924 */
[----:B------:R-:W-:Y:S01]  /*3cc0*/  ISETP.GT.AND P5, PT, R3, RZ, P0 ;  /* 0x000000ff0300720c */ /* 0x000fe200007a4270 */
[-C--:B------:R-:W-:Y:S01]  /*3cd0*/  FMUL R55, R55, R56.reuse ;  /* 0x0000003837377220 */ /* 0x080fe20000400000 */
[----:B------:R-:W-:Y:S01]  /*3ce0*/  F2FP.TF32.F32.PACK_B R35, R35 ;  /* 0x00000023ff23723e */ /* 0x000fe200024050ff */
[----:B------:R-:W-:Y:S01]  /*3cf0*/  @P4 STG.E desc[UR36][R6.64+0x44], R33 ;  /* 0x0000442106004986 */ /* 0x000fe2000c101924 */
[C---:B------:R-:W-:Y:S01]  /*3d00*/  ISETP.GT.AND P4, PT, R3.reuse, 0x8, P3 ;  /* 0x000000080300780c */ /* 0x040fe20001f84270 */
[----:B0-----:R-:W-:Y:S01]  /*3d10*/  FMUL R11, R36, R56 ;  /* 0x00000038240b7220 */ /* 0x001fe20000400000 */
[----:B------:R-:W-:Y:S01]  /*3d20*/  ISETP.GT.AND P3, PT, R3, RZ, P2 ;  /* 0x000000ff0300720c */ /* 0x000fe20001764270 */
[----:B------:R0:W-:Y:S01]  /*3d30*/  @P1 STG.E desc[UR36][R8.64+0x40], R5 ;  /* 0x0000400508001986 */ /* 0x0001e2000c101924 */
[----:B------:R-:W-:-:S02]  /*3d40*/  F2FP.TF32.F32.PACK_B R37, R37 ;  /* 0x00000025ff25723e */ /* 0x000fc400024050ff */
[----:B------:R-:W-:Y:S01]  /*3d50*/  F2FP.TF32.F32.PACK_B R11, R11 ;  /* 0x0000000bff0b723e */ /* 0x000fe200024050ff */
[-C--:B-1----:R-:W-:Y:S01]  /*3d60*/  FMUL R13, R40, R56.reuse ;  /* 0x00000038280d7220 */ /* 0x082fe20000400000 */
[----:B------:R-:W-:Y:S02]  /*3d70*/  ISETP.GT.AND P1, PT, R4, 0x20, PT ;  /* 0x000000200400780c */ /* 0x000fe40003f24270 */
[C---:B------:R-:W-:Y:S02]  /*3d80*/  ISETP.GT.AND P0, PT, R3.reuse, 0x8, P0 ;  /* 0x000000080300780c */ /* 0x040fe40000704270 */
[----:B------:R-:W-:Y:S01]  /*3d90*/  F2FP.TF32.F32.PACK_B R39, R39 ;  /* 0x00000027ff27723e */ /* 0x000fe200024050ff */
[----:B------:R-:W-:Y:S01]  /*3da0*/  @P4 STG.E desc[UR36][R8.64+0x44], R35 ;  /* 0x0000442308004986 */ /* 0x000fe2000c101924 */
[C---:B------:R-:W-:Y:S01]  /*3db0*/  ISETP.GT.AND P4, PT, R3.reuse, 0x8, P2 ;  /* 0x000000080300780c */ /* 0x040fe20001784270 */
[----:B0-----:R-:W-:Y:S01]  /*3dc0*/  FMUL R5, R38, R56 ;  /* 0x0000003826057220 */ /* 0x001fe20000400000 */
[----:B------:R-:W-:Y:S01]  /*3dd0*/  ISETP.GT.AND P2, PT, R4, 0x21, PT ;  /* 0x000000210400780c */ /* 0x000fe20003f44270 */
[----:B------:R0:W-:Y:S01]  /*3de0*/  @P5 STG.E desc[UR36][R6.64+0x60], R11 ;  /* 0x0000600b06005986 */ /* 0x0001e2000c101924 */
[----:B------:R-:W-:-:S02]  /*3df0*/  ISETP.GT.AND P5, PT, R3, RZ, P1 ;  /* 0x000000ff0300720c */ /* 0x000fc40000fa4270 */
[----:B------:R-:W-:Y:S01]  /*3e00*/  F2FP.TF32.F32.PACK_B R5, R5 ;  /* 0x00000005ff05723e */ /* 0x000fe200024050ff */
[----:B------:R-:W-:Y:S01]  /*3e10*/  @P3 STG.E desc[UR36][R6.64+0x64], R37 ;  /* 0x0000642506003986 */ /* 0x000fe2000c101924 */
[C---:B------:R-:W-:Y:S02]  /*3e20*/  ISETP.GT.AND P3, PT, R3.reuse, RZ, P2 ;  /* 0x000000ff0300720c */ /* 0x040fe40001764270 */
[----:B------:R-:W-:Y:S01]  /*3e30*/  F2FP.TF32.F32.PACK_B R13, R13 ;  /* 0x0000000dff0d723e */ /* 0x000fe200024050ff */
[----:B------:R1:W-:Y:S01]  /*3e40*/  @P0 STG.E desc[UR36][R8.64+0x60], R5 ;  /* 0x0000600508000986 */ /* 0x0003e2000c101924 */
[----:B------:R-:W-:Y:S02]  /*3e50*/  F2FP.TF32.F32.PACK_B R41, R41 ;  /* 0x00000029ff29723e */ /* 0x000fe400024050ff */
[----:B------:R-:W-:Y:S01]  /*3e60*/  ISETP.GT.AND P1, PT, R3, 0x8, P1 ;  /* 0x000000080300780c */ /* 0x000fe20000f24270 */
[----:B------:R-:W-:Y:S01]  /*3e70*/  @P4 STG.E desc[UR36][R8.64+0x64], R39 ;  /* 0x0000642708004986 */ /* 0x000fe2000c101924 */
[----:B------:R-:W-:Y:S01]  /*3e80*/  ISETP.GT.AND P4, PT, R4, 0x28, PT ;  /* 0x000000280400780c */ /* 0x000fe20003f84270 */
[----:B0-----:R-:W-:Y:S01]  /*3e90*/  FMUL R11, R44, R56 ;  /* 0x000000382c0b7220 */ /* 0x001fe20000400000 */
[----:B------:R-:W-:Y:S01]  /*3ea0*/  F2FP.TF32.F32.PACK_B R43, R43 ;  /* 0x0000002bff2b723e */ /* 0x000fe200024050ff */
[----:B------:R0:W-:Y:S01]  /*3eb0*/  @P5 STG.E desc[UR36][R6.64+0x80], R13 ;  /* 0x0000800d06005986 */ /* 0x0001e2000c101924 */
[----:B------:R-:W-:-:S02]  /*3ec0*/  ISETP.GT.AND P5, PT, R4, 0x29, PT ;  /* 0x000000290400780c */ /* 0x000fc40003fa4270 */
[----:B------:R-:W-:Y:S01]  /*3ed0*/  F2FP.TF32.F32.PACK_B R11, R11 ;  /* 0x0000000bff0b723e */ /* 0x000fe200024050ff */
[----:B------:R-:W-:Y:S01]  /*3ee0*/  @P3 STG.E desc[UR36][R6.64+0x84], R41 ;  /* 0x0000842906003986 */ /* 0x000fe2000c101924 */
[C---:B------:R-:W-:Y:S01]  /*3ef0*/  ISETP.GT.AND P3, PT, R3.reuse, 0x8, P2 ;  /* 0x000000080300780c */ /* 0x040fe20001764270 */
[-C--:B-1----:R-:W-:Y:S01]  /*3f00*/  FMUL R5, R42, R56.reuse ;  /* 0x000000382a057220 */ /* 0x082fe20000400000 */
[C---:B------:R-:W-:Y:S02]  /*3f10*/  ISETP.GT.AND P2, PT, R3.reuse, RZ, P4 ;  /* 0x000000ff0300720c */ /* 0x040fe40002744270 */
[C---:B------:R-:W-:Y:S02]  /*3f20*/  ISETP.GT.AND P0, PT, R3.reuse, RZ, P5 ;  /* 0x000000ff0300720c */ /* 0x040fe40002f04270 */
[----:B------:R-:W-:Y:S01]  /*3f30*/  ISETP.GT.AND P4, PT, R3, 0x8, P4 ;  /* 0x000000080300780c */ /* 0x000fe20002784270 */
[----:B0-----:R-:W-:Y:S01]  /*3f40*/  FMUL R13, R46, R56 ;  /* 0x000000382e0d7220 */ /* 0x001fe20000400000 */
[----:B------:R-:W-:-:S02]  /*3f50*/  F2FP.TF32.F32.PACK_B R5, R5 ;  /* 0x00000005ff05723e */ /* 0x000fc400024050ff */
[----:B------:R-:W-:Y:S02]  /*3f60*/  F2FP.TF32.F32.PACK_B R45, R45 ;  /* 0x0000002dff2d723e */ /* 0x000fe400024050ff */
[----:B------:R-:W-:Y:S01]  /*3f70*/  ISETP.GT.AND P5, PT, R3, 0x8, P5 ;  /* 0x000000080300780c */ /* 0x000fe20002fa4270 */
[----:B------:R0:W-:Y:S01]  /*3f80*/  @P1 STG.E desc[UR36][R8.64+0x80], R5 ;  /* 0x0000800508001986 */ /* 0x0001e2000c101924 */
[C---:B------:R-:W-:Y:S02]  /*3f90*/  ISETP.GT.AND P1, PT, R4.reuse, 0x38, PT ;  /* 0x000000380400780c */ /* 0x040fe40003f24270 */
[----:B------:R-:W-:Y:S01]  /*3fa0*/  F2FP.TF32.F32.PACK_B R13, R13 ;  /* 0x0000000dff0d723e */ /* 0x000fe200024050ff */
[----:B------:R-:W-:Y:S01]  /*3fb0*/  @P3 STG.E desc[UR36][R8.64+0x84], R43 ;  /* 0x0000842b08003986 */ /* 0x000fe2000c101924 */
[C---:B------:R-:W-:Y:S02]  /*3fc0*/  ISETP.GT.AND P3, PT, R4.reuse, 0x30, PT ;  /* 0x000000300400780c */ /* 0x040fe40003f64270 */
[----:B------:R-:W-:Y:S01]  /*3fd0*/  F2FP.TF32.F32.PACK_B R47, R47 ;  /* 0x0000002fff2f723e */ /* 0x000fe200024050ff */
[----:B------:R1:W-:Y:S01]  /*3fe0*/  @P2 STG.E desc[UR36][R6.64+0xa0], R11 ;  /* 0x0000a00b06002986 */ /* 0x0003e2000c101924 */
[----:B------:R-:W-:-:S02]  /*3ff0*/  ISETP.GT.AND P2, PT, R4, 0x31, PT ;  /* 0x000000310400780c */ /* 0x000fc40003f44270 */
[----:B------:R-:W-:Y:S01]  /*4000*/  F2FP.TF32.F32.PACK_B R49, R49 ;  /* 0x00000031ff31723e */ /* 0x000fe200024050ff */
[----:B------:R-:W-:Y:S01]  /*4010*/  @P0 STG.E desc[UR36][R6.64+0xa4], R45 ;  /* 0x0000a42d06000986 */ /* 0x000fe2000c101924 */
[----:B------:R-:W-:Y:S01]  /*4020*/  ISETP.GT.AND P0, PT, R4, 0x39, PT ;  /* 0x000000390400780c */ /* 0x000fe20003f04270 */
[----:B------:R-:W-:Y:S01]  /*4030*/  @P4 IMAD.MOV.U32 R4, RZ, RZ, R8 ;  /* 0x000000ffff044224 */ /* 0x000fe200078e0008 */
[----:B------:R-:W-:Y:S01]  /*4040*/  F2FP.TF32.F32.PACK_B R15, R15 ;  /* 0x0000000fff0f723e */ /* 0x000fe200024050ff */
[----:B0-----:R-:W-:Y:S01]  /*4050*/  @P4 IMAD.MOV.U32 R5, RZ, RZ, R9 ;  /* 0x000000ffff054224 */ /* 0x001fe200078e0009 */
[----:B------:R-:W-:Y:S02]  /*4060*/  F2FP.TF32.F32.PACK_B R51, R51 ;  /* 0x00000033ff33723e */ /* 0x000fe400024050ff */
[----:B------:R-:W-:Y:S01]  /*4070*/  F2FP.TF32.F32.PACK_B R21, R21 ;  /* 0x00000015ff15723e */ /* 0x000fe200024050ff */
[----:B-1----:R-:W-:Y:S01]  /*4080*/  FMUL R11, R48, R56 ;  /* 0x00000038300b7220 */ /* 0x002fe20000400000 */
[----:B------:R0:W-:Y:S01]  /*4090*/  @P4 STG.E desc[UR36][R4.64+0xa0], R13 ;  /* 0x0000a00d04004986 */ /* 0x0001e2000c101924 */
[----:B------:R-:W-:-:S02]  /*40a0*/  ISETP.GT.AND P4, PT, R3, RZ, P3 ;  /* 0x000000ff0300720c */ /* 0x000fc40001f84270 */
[----:B------:R-:W-:Y:S02]  /*40b0*/  ISETP.GT.AND P3, PT, R3, 0x8, P3 ;  /* 0x000000080300780c */ /* 0x000fe40001f64270 */
[----:B------:R-:W-:Y:S02]  /*40c0*/  F2FP.TF32.F32.PACK_B R11, R11 ;  /* 0x0000000bff0b723e */ /* 0x000fe400024050ff */
[----:B------:R-:W-:Y:S02]  /*40d0*/  F2FP.TF32.F32.PACK_B R53, R53 ;  /* 0x00000035ff35723e */ /* 0x000fe400024050ff */
[----:B------:R-:W-:Y:S01]  /*40e0*/  F2FP.TF32.F32.PACK_B R55, R55 ;  /* 0x00000037ff37723e */ /* 0x000fe200024050ff */
[----:B0-----:R-:W-:Y:S02]  /*40f0*/  @P5 IMAD.MOV.U32 R4, RZ, RZ, R8 ;  /* 0x000000ffff045224 */ /* 0x001fe400078e0008 */
[----:B------:R-:W-:Y:S01]  /*4100*/  FMUL R13, R54, R56 ;  /* 0x00000038360d7220 */ /* 0x000fe20000400000 */
[----:B------:R-:W-:-:S04]  /*4110*/  @P5 IMAD.MOV.U32 R5, RZ, RZ, R9 ;  /* 0x000000ffff055224 */ /* 0x000fc800078e0009 */
[----:B------:R-:W-:Y:S01]  /*4120*/  F2FP.TF32.F32.PACK_B R13, R13 ;  /* 0x0000000dff0d723e */ /* 0x000fe200024050ff */
[----:B------:R0:W-:Y:S01]  /*4130*/  @P5 STG.E desc[UR36][R4.64+0xa4], R47 ;  /* 0x0000a42f04005986 */ /* 0x0001e2000c101924 */
[C---:B------:R-:W-:Y:S02]  /*4140*/  ISETP.GT.AND P5, PT, R3.reuse, RZ, P2 ;  /* 0x000000ff0300720c */ /* 0x040fe400017a4270 */
[----:B------:R-:W-:Y:S01]  /*4150*/  ISETP.GT.AND P2, PT, R3, 0x8, P2 ;  /* 0x000000080300780c */ /* 0x000fe20001744270 */
[----:B0-----:R-:W-:Y:S02]  /*4160*/  @P4 IMAD.MOV.U32 R4, RZ, RZ, R6 ;  /* 0x000000ffff044224 */ /* 0x001fe400078e0006 */
[----:B------:R-:W-:-:S05]  /*4170*/  @P4 IMAD.MOV.U32 R5, RZ, RZ, R7 ;  /* 0x000000ffff054224 */ /* 0x000fca00078e0007 */
        /* <DEDUP_REMOVED lines=10> */
[----:B------:R0:W-:Y:S02]  /*4220*/  @P3 STG.E desc[UR36][R4.64+0xc0], R15 ;  /* 0x0000c00f04003986 */ /* 0x0001e4000c101924 */
[----:B0-----:R-:W-:Y:S02]  /*4230*/  @P2 IMAD.MOV.U32 R4, RZ, RZ, R8 ;  /* 0x000000ffff042224 */ /* 0x001fe400078e0008 */
[----:B------:R-:W-:-:S05]  /*4240*/  @P2 IMAD.MOV.U32 R5, RZ, RZ, R9 ;  /* 0x000000ffff052224 */ /* 0x000fca00078e0009 */
[----:B------:R0:W-:Y:S02]  /*4250*/  @P2 STG.E desc[UR36][R4.64+0xc4], R51 ;  /* 0x0000c43304002986 */ /* 0x0001e4000c101924 */
[----:B0-----:R-:W-:Y:S02]  /*4260*/  @P4 IMAD.MOV.U32 R4, RZ, RZ, R6 ;  /* 0x000000ffff044224 */ /* 0x001fe400078e0006 */
[----:B------:R-:W-:-:S05]  /*4270*/  @P4 IMAD.MOV.U32 R5, RZ, RZ, R7 ;  /* 0x000000ffff054224 */ /* 0x000fca00078e0007 */
[----:B------:R0:W-:Y:S04]  /*4280*/  @P4 STG.E desc[UR36][R4.64+0xe0], R21 ;  /* 0x0000e01504004986 */ /* 0x0001e8000c101924 */
[----:B------:R1:W-:Y:S01]  /*4290*/  @P5 STG.E desc[UR36][R6.64+0xe4], R53 ;  /* 0x0000e43506005986 */ /* 0x0003e2000c101924 */
[----:B0-----:R-:W-:Y:S02]  /*42a0*/  @P1 IMAD.MOV.U32 R4, RZ, RZ, R8 ;  /* 0x000000ffff041224 */ /* 0x001fe400078e0008 */
[----:B------:R-:W-:-:S05]  /*42b0*/  @P1 IMAD.MOV.U32 R5, RZ, RZ, R9 ;  /* 0x000000ffff051224 */ /* 0x000fca00078e0009 */
[----:B------:R1:W-:Y:S04]  /*42c0*/  @P1 STG.E desc[UR36][R4.64+0xe0], R13 ;  /* 0x0000e00d04001986 */ /* 0x0003e8000c101924 */
[----:B------:R1:W-:Y:S02]  /*42d0*/  @P0 STG.E desc[UR36][R8.64+0xe4], R55 ;  /* 0x0000e43708000986 */ /* 0x0003e4000c101924 */
.L_x_96:
[----:B------:R-:W-:Y:S05]  /*42e0*/  BSYNC B0 ;  /* 0x0000000000007941 */ /* 0x000fea0003800000 */
.L_x_34:
[----:B------:R-:W-:Y:S01]  /*42f0*/  ULDC UR4, c[0x0][0xc] ;  /* 0x0000030000047ab9 */ /* 0x000fe20000000800 */
[----:B------:R-:W-:Y:S01]  /*4300*/  ULDC UR5, c[0x0][0x10] ;  /* 0x0000040000057ab9 */ /* 0x000fe20000000800 */
[----:B------:R-:W3:Y:S01]  /*4310*/  LDC R3, c[0x0][0x14] ;  /* 0x00000500ff037b82 */ /* 0x000ee20000000800 */
[----:B------:R-:W-:Y:S01]  /*4320*/  UIMAD.WIDE.U32 UR4, UR4, UR5, URZ ;  /* 0x00000005040472a5 */ /* 0x000fe2000f8e003f */
[----:B------:R-:W-:Y:S02]  /*4330*/  IMAD.MOV.U32 R61, RZ, RZ, -0x1 ;  /* 0xffffffffff3d7424 */ /* 0x000fe400078e00ff */
[----:B--2---:R-:W-:-:S03]  /*4340*/  IMAD.MOV.U32 R59, RZ, RZ, -0x1 ;  /* 0xffffffffff3b7424 */ /* 0x004fc600078e00ff */
[----:B---3--:R-:W-:-:S04]  /*4350*/  IMAD.WIDE.U32 R16, R3, UR4, R16 ;  /* 0x0000000403107c25 */ /* 0x008fc8000f8e0010 */
[----:B------:R-:W-:Y:S01]  /*4360*/  IMAD R3, R3, UR5, RZ ;  /* 0x0000000503037c24 */ /* 0x000fe2000f8e02ff */
[----:B------:R-:W-:Y:S02]  /*4370*/  ULDC.64 UR4, c[0x0][0x650] ;  /* 0x0001940000047ab9 */ /* 0x000fe40000000a00 */
[----:B------:R-:W-:Y:S01]  /*4380*/  ISETP.GE.U32.AND P0, PT, R16, UR4, PT ;  /* 0x0000000410007c0c */ /* 0x000fe2000bf06070 */
[--C-:B------:R-:W-:Y:S01]  /*4390*/  IMAD.IADD R17, R17, 0x1, R3.reuse ;  /* 0x0000000111117824 */ /* 0x100fe200078e0203 */
[----:B------:R-:W-:-:S04]  /*43a0*/  PRMT R3, RZ, 0x7610, R3 ;  /* 0x00007610ff037816 */ /* 0x000fc80000000003 */
[----:B------:R-:W-:-:S13]  /*43b0*/  ISETP.GE.U32.AND.EX P0, PT, R17, UR5, PT, P0 ;  /* 0x0000000511007c0c */ /* 0x000fda000bf06100 */
[----:B------:R-:W-:Y:S05]  /*43c0*/  @P0 BRA `(.L_x_97) ;  /* 0x0000000400640947 */ /* 0x000fea0003800000 */
[----:B0---4-:R-:W0:Y:S01]  /*43d0*/  S2R R12, SR_CTAID.X ;  /* 0x00000000000c7919 */ /* 0x011e220000002500 */
[----:B------:R-:W2:Y:S01]  /*43e0*/  LDC.64 R10, c[0x0][0x628] ;  /* 0x00018a00ff0a7b82 */ /* 0x000ea20000000a00 */
[----:B------:R-:W-:Y:S01]  /*43f0*/  ULDC UR4, c[0x0][0x150] ;  /* 0x0000540000047ab9 */ /* 0x000fe20000000800 */
[----:B-1----:R-:W-:Y:S01]  /*4400*/  IMAD.MOV.U32 R8, RZ, RZ, R16 ;  /* 0x000000ffff087224 */ /* 0x002fe200078e0010 */
[----:B-----5:R-:W1:Y:S01]  /*4410*/  S2R R24, SR_CTAID.Y ;  /* 0x0000000000187919 */ /* 0x020e620000002600 */
[----:B------:R-:W-:-:S04]  /*4420*/  IMAD.MOV.U32 R9, RZ, RZ, R17 ;  /* 0x000000ffff097224 */ /* 0x000fc800078e0011 */
[----:B------:R-:W3:Y:S08]  /*4430*/  LDC R21, c[0x0][0x144] ;  /* 0x00005100ff157b82 */ /* 0x000ef00000000800 */
[----:B------:R-:W4:Y:S08]  /*4440*/  LDC R0, c[0x0][0x630] ;  /* 0x00018c00ff007b82 */ /* 0x000f300000000800 */
[----:B------:R-:W1:Y:S01]  /*4450*/  LDC.64 R14, c[0x0][0x620] ;  /* 0x00018800ff0e7b82 */ /* 0x000e620000000a00 */
[----:B--2---:R-:W-:-:S04]  /*4460*/  ISETP.NE.U32.AND P0, PT, R10, RZ, PT ;  /* 0x000000ff0a00720c */ /* 0x004fc80003f05070 */
[----:B------:R-:W-:Y:S02]  /*4470*/  ISETP.NE.AND.EX P0, PT, R11, RZ, PT, P0 ;  /* 0x000000ff0b00720c */ /* 0x000fe40003f05300 */
[----:B0-----:R-:W-:-:S05]  /*4480*/  I2FP.F32.U32 R3, R12 ;  /* 0x0000000c00037245 */ /* 0x001fca0000201000 */
[----:B------:R-:W-:-:S04]  /*4490*/  FMUL R3, R3, UR4 ;  /* 0x0000000403037c20 */ /* 0x000fc80008400000 */
[----:B------:R0:W2:Y:S02]  /*44a0*/  F2I.U32.TRUNC.NTZ R20, R3 ;  /* 0x0000000300147305 */ /* 0x0000a4000020f000 */
[----:B---34-:R-:W-:Y:S05]  /*44b0*/  @!P0 BRA `(.L_x_98) ;  /* 0x0000000000288947 */ /* 0x018fea0003800000 */
[----:B0-----:R-:W0:Y:S02]  /*44c0*/  LDC R3, c[0x0][0x634] ;  /* 0x00018d00ff037b82 */ /* 0x001e240000000800 */
        /* <DEDUP_REMOVED lines=9> */
.L_x_98:
[----:B------:R-:W3:Y:S01]  /*4560*/  LDC.64 R28, c[0x0][0x640] ;  /* 0x00019000ff1c7b82 */ /* 0x000ee20000000a00 */
[-CC-:B------:R-:W-:Y:S01]  /*4570*/  SHF.R.U64 R59, R8, R0.reuse, R9.reuse ;  /* 0x00000000083b7219 */ /* 0x180fe20000001209 */
[----:B--2---:R-:W-:Y:S01]  /*4580*/  IMAD.MOV R20, RZ, RZ, -R20 ;  /* 0x000000ffff147224 */ /* 0x004fe200078e0a14 */
[----:B------:R-:W-:Y:S01]  /*4590*/  SHF.R.U32.HI R0, RZ, R0, R9 ;  /* 0x00000000ff007219 */ /* 0x000fe20000011609 */
[----:B------:R-:W-:Y:S01]  /*45a0*/  ULDC UR4, c[0x0][0x154] ;  /* 0x0000550000047ab9 */ /* 0x000fe20000000800 */
[----:B0-----:R-:W-:Y:S01]  /*45b0*/  IADD3 R3, P0, RZ, -R59, RZ ;  /* 0x8000003bff037210 */ /* 0x001fe20007f1e0ff */
[----:B------:R-:W-:Y:S02]  /*45c0*/  IMAD R21, R21, R20, R12 ;  /* 0x0000001415157224 */ /* 0x000fe400078e020c */
[----:B------:R-:W0:Y:S01]  /*45d0*/  LDC R6, c[0x0][0x618] ;  /* 0x00018600ff067b82 */ /* 0x000e220000000800 */
[----:B------:R-:W-:Y:S02]  /*45e0*/  IMAD.MOV.U32 R7, RZ, RZ, 0x1 ;  /* 0x00000001ff077424 */ /* 0x000fe400078e00ff */
[----:B------:R-:W-:-:S04]  /*45f0*/  IMAD.X R5, RZ, RZ, ~R0, P0 ;  /* 0x000000ffff057224 */ /* 0x000fc800000e0e00 */
[-C--:B-1----:R-:W-:Y:S01]  /*4600*/  IMAD R0, R5, R14.reuse, RZ ;  /* 0x0000000e05007224 */ /* 0x082fe200078e02ff */
[----:B------:R-:W1:Y:S01]  /*4610*/  LDC R8, c[0x0][0x608] ;  /* 0x00018200ff087b82 */ /* 0x000e620000000800 */
[----:B------:R-:W-:-:S04]  /*4620*/  IMAD.WIDE.U32 R4, R3, R14, R16 ;  /* 0x0000000e03047225 */ /* 0x000fc800078e0010 */
[----:B------:R-:W-:Y:S01]  /*4630*/  IMAD R3, R3, R15, R0 ;  /* 0x0000000f03037224 */ /* 0x000fe200078e0200 */
[----:B------:R-:W-:Y:S02]  /*4640*/  I2FP.F32.U32 R0, R24 ;  /* 0x0000001800007245 */ /* 0x000fe40000201000 */
[----:B------:R-:W2:Y:S01]  /*4650*/  LDC R26, c[0x0][0x658] ;  /* 0x00019600ff1a7b82 */ /* 0x000ea20000000800 */
[----:B------:R-:W-:Y:S01]  /*4660*/  IMAD.IADD R3, R5, 0x1, R3 ;  /* 0x0000000105037824 */ /* 0x000fe200078e0203 */
[----:B---3--:R-:W-:Y:S01]  /*4670*/  ISETP.NE.U32.AND P0, PT, R28, RZ, PT ;  /* 0x000000ff1c00720c */ /* 0x008fe20003f05070 */
[----:B------:R-:W-:Y:S01]  /*4680*/  FMUL R0, R0, UR4 ;  /* 0x0000000400007c20 */ /* 0x000fe20008400000 */
[----:B------:R-:W-:Y:S02]  /*4690*/  IMAD.MOV.U32 R5, RZ, RZ, -0x1 ;  /* 0xffffffffff057424 */ /* 0x000fe400078e00ff */
[----:B------:R-:W-:Y:S01]  /*46a0*/  ISETP.NE.AND.EX P0, PT, R29, RZ, PT, P0 ;  /* 0x000000ff1d00720c */ /* 0x000fe20003f05300 */
[----:B------:R3:W4:Y:S01]  /*46b0*/  F2I.U32.TRUNC.NTZ R13, R0 ;  /* 0x00000000000d7305 */ /* 0x000722000020f000 */
[----:B------:R-:W3:Y:S01]  /*46c0*/  LDC R15, c[0x0][0x148] ;  /* 0x00005200ff0f7b82 */ /* 0x000ee20000000800 */
[----:B0-----:R-:W-:-:S02]  /*46d0*/  SHF.R.U64 R12, R4, R6, R3 ;  /* 0x00000006040c7219 */ /* 0x001fc40000001203 */
[----:B------:R-:W-:-:S05]  /*46e0*/  SHF.R.U32.HI R3, RZ, R6, R3 ;  /* 0x00000006ff037219 */ /* 0x000fca0000011603 */
[----:B------:R-:W0:Y:S01]  /*46f0*/  LDC R20, c[0x0][0x600] ;  /* 0x00018000ff147b82 */ /* 0x000e220000000800 */
[-CC-:B-1----:R-:W-:Y:S02]  /*4700*/  SHF.R.U64 R10, R12, R8.reuse, R3.reuse ;  /* 0x000000080c0a7219 */ /* 0x182fe40000001203 */
[----:B------:R-:W-:-:S05]  /*4710*/  SHF.R.U32.HI R3, RZ, R8, R3 ;  /* 0x00000008ff037219 */ /* 0x000fca0000011603 */
[----:B------:R-:W1:Y:S01]  /*4720*/  LDC R27, c[0x0][0x648] ;  /* 0x00019200ff1b7b82 */ /* 0x000e620000000800 */
[-C--:B--2---:R-:W-:Y:S02]  /*4730*/  SHF.L.U32 R4, R5, R26.reuse, RZ ;  /* 0x0000001a05047219 */ /* 0x084fe400000006ff */
[-CC-:B------:R-:W-:Y:S02]  /*4740*/  SHF.R.U64 R14, R10, R26.reuse, R3.reuse ;  /* 0x0000001a0a0e7219 */ /* 0x180fe40000001203 */
[----:B------:R-:W-:Y:S02]  /*4750*/  SHF.R.U32.HI R5, RZ, R26, R3 ;  /* 0x0000001aff057219 */ /* 0x000fe40000011603 */
[----:B------:R-:W-:Y:S01]  /*4760*/  LOP3.LUT R25, RZ, R4, RZ, 0x33, !PT ;  /* 0x00000004ff197212 */ /* 0x000fe200078e33ff */
[----:B------:R-:W2:Y:S01]  /*4770*/  LDC R30, c[0x0][0x638] ;  /* 0x00018e00ff1e7b82 */ /* 0x000ea20000000800 */
[----:B------:R-:W-:Y:S01]  /*4780*/  SHF.L.U32 R26, R7, R26, RZ ;  /* 0x0000001a071a7219 */ /* 0x000fe200000006ff */
[----:B------:R-:W-:-:S06]  /*4790*/  IMAD.MOV.U32 R4, RZ, RZ, R14 ;  /* 0x000000ffff047224 */ /* 0x000fcc00078e000e */
[----:B------:R-:W0:Y:S01]  /*47a0*/  LDC R31, c[0x0][0x610] ;  /* 0x00018400ff1f7b82 */ /* 0x000e220000000800 */
[----:B----4-:R-:W-:Y:S05]  /*47b0*/  @!P0 BRA `(.L_x_99) ;  /* 0x0000000000288947 */ /* 0x010fea0003800000 */
        /* <DEDUP_REMOVED lines=10> */
.L_x_99:
[----:B------:R-:W-:Y:S01]  /*4860*/  ISETP.NE.AND P0, PT, R2, 0x1, PT ;  /* 0x000000010200780c */ /* 0x000fe20003f05270 */
[----:B0-----:R-:W-:Y:S01]  /*4870*/  VIADD R7, R20, 0xffffffff ;  /* 0xffffffff14077836 */ /* 0x001fe20000000000 */
[----:B-1-3--:R-:W-:Y:S01]  /*4880*/  SHF.R.U64 R0, R4, R27, R5 ;  /* 0x0000001b04007219 */ /* 0x00afe20000001205 */
[----:B------:R-:W-:Y:S01]  /*4890*/  IMAD.MOV R13, RZ, RZ, -R13 ;  /* 0x000000ffff0d7224 */ /* 0x000fe200078e0a0d */
[----:B------:R-:W-:Y:S01]  /*48a0*/  LOP3.LUT R5, R10, R25, RZ, 0xc0, !PT ;  /* 0x000000190a057212 */ /* 0x000fe200078ec0ff */
[----:B------:R-:W-:Y:S01]  /*48b0*/  IMAD.MOV.U32 R4, RZ, RZ, 0x1 ;  /* 0x00000001ff047424 */ /* 0x000fe200078e00ff */
[----:B------:R-:W-:Y:S01]  /*48c0*/  LOP3.LUT R12, R12, R7, RZ, 0xc0, !PT ;  /* 0x000000070c0c7212 */ /* 0x000fe200078ec0ff */
[----:B------:R-:W-:Y:S02]  /*48d0*/  IMAD.MOV R3, RZ, RZ, -R0 ;  /* 0x000000ffff037224 */ /* 0x000fe400078e0a00 */
[----:B------:R-:W-:Y:S02]  /*48e0*/  IMAD R0, R26, R0, R5 ;  /* 0x000000001a007224 */ /* 0x000fe400078e0205 */
[----:B--2---:R-:W-:-:S02]  /*48f0*/  IMAD R3, R3, R30, R14 ;  /* 0x0000001e03037224 */ /* 0x004fc400078e020e */
[----:B------:R-:W-:Y:S02]  /*4900*/  @P0 IMAD R21, R15, R13, R24 ;  /* 0x0000000d0f150224 */ /* 0x000fe400078e0218 */
[----:B------:R-:W-:Y:S01]  /*4910*/  IMAD R5, R3, R20, R12 ;  /* 0x0000001403057224 */ /* 0x000fe200078e020c */
[----:B------:R-:W-:Y:S01]  /*4920*/  PRMT R3, R4, 0x7610, R3 ;  /* 0x0000761004037816 */ /* 0x000fe20000000003 */
[----:B------:R-:W-:-:S05]  /*4930*/  IMAD R0, R0, R31, R21 ;  /* 0x0000001f00007224 */ /* 0x000fca00078e0215 */
[----:B------:R-:W-:Y:S02]  /*4940*/  SEL R61, R5, R0, !P0 ;  /* 0x00000000053d7207 */ /* 0x000fe40004000000 */
[----:B------:R-:W-:-:S07]  /*4950*/  SEL R0, R0, R5, !P0 ;  /* 0x0000000500007207 */ /* 0x000fce0004000000 */
.L_x_97:
[----:B------:R-:W-:Y:S01]  /*4960*/  LOP3.LUT P0, RZ, R3, 0xff, RZ, 0xc0, !PT ;  /* 0x000000ff03ff7812 */ /* 0x000fe2000780c0ff */
[----:B------:R-:W-:-:S12]  /*4970*/  IMAD.MOV.U32 R60, RZ, RZ, R0 ;  /* 0x000000ffff3c7224 */ /* 0x000fd800078e0000 */
[----:B------:R-:W-:Y:S05]  /*4980*/  @P0 BRA `(.L_x_100) ;  /* 0xffffffc800200947 */ /* 0x000fea000383ffff */
[----:B------:R-:W-:Y:S05]  /*4990*/  EXIT ;  /* 0x000000000000794d */ /* 0x000fea0003800000 */
.L_x_7:
[----:B0-----:R-:W-:Y:S01]  /*49a0*/  ULDC.64 UR4, c[0x0][0x650] ;  /* 0x0001940000047ab9 */ /* 0x001fe20000000a00 */
        /* <DEDUP_REMOVED lines=25> */
.L_x_102:
[----:B------:R-:W0:Y:S01]  /*4b40*/  LDC.64 R28, c[0x0][0x640] ;  /* 0x00019000ff1c7b82 */ /* 0x000e220000000a00 */
[-CC-:B------:R-:W-:Y:S01]  /*4b50*/  SHF.R.U64 R22, R12, R6.reuse, R13.reuse ;  /* 0x000000060c167219 */ /* 0x180fe2000000120d */
[----:B------:R-:W-:Y:S01]  /*4b60*/  IMAD.MOV.U32 R30, RZ, RZ, 0x1 ;  /* 0x00000001ff1e7424 */ /* 0x000fe200078e00ff */
[----:B------:R-:W-:Y:S02]  /*4b70*/  SHF.R.U32.HI R6, RZ, R6, R13 ;  /* 0x00000006ff067219 */ /* 0x000fe4000001160d */
        /* <DEDUP_REMOVED lines=8> */
[----:B------:R-:W-:Y:S01]  /*4c00*/  IMAD.IADD R9, R9, 0x1, R11 ;  /* 0x0000000109097824 */ /* 0x000fe200078e020b */
[----:B0-----:R-:W-:-:S04]  /*4c10*/  ISETP.NE.U32.AND P0, PT, R28, RZ, PT ;  /* 0x000000ff1c00720c */ /* 0x001fc80003f05070 */
[----:B------:R-:W-:Y:S02]  /*4c20*/  ISETP.NE.AND.EX P0, PT, R29, RZ, PT, P0 ;  /* 0x000000ff1d00720c */ /* 0x000fe40003f05300 */
[----:B------:R-:W0:Y:S01]  /*4c30*/  LDC R20, c[0x0][0x600] ;  /* 0x00018000ff147b82 */ /* 0x000e220000000800 */
[-CC-:B-1----:R-:W-:Y:S01]  /*4c40*/  SHF.R.U64 R14, R8, R10.reuse, R9.reuse ;  /* 0x0000000a080e7219 */ /* 0x182fe20000001209 */
[----:B------:R-:W-:Y:S01]  /*4c50*/  IMAD.MOV.U32 R8, RZ, RZ, -0x1 ;  /* 0xffffffffff087424 */ /* 0x000fe200078e00ff */
[----:B------:R-:W-:-:S05]  /*4c60*/  SHF.R.U32.HI R9, RZ, R10, R9 ;  /* 0x0000000aff097219 */ /* 0x000fca0000011609 */
[----:B------:R-:W1:Y:S01]  /*4c70*/  LDC R24, c[0x0][0x648] ;  /* 0x00019200ff187b82 */ /* 0x000e620000000800 */
[-CC-:B--2---:R-:W-:Y:S02]  /*4c80*/  SHF.R.U64 R23, R14, R12.reuse, R9.reuse ;  /* 0x0000000c0e177219 */ /* 0x184fe40000001209 */
[----:B------:R-:W-:-:S05]  /*4c90*/  SHF.R.U32.HI R6, RZ, R12, R9 ;  /* 0x0000000cff067219 */ /* 0x000fca0000011609 */
[----:B------:R-:W2:Y:S01]  /*4ca0*/  LDC R26, c[0x0][0x638] ;  /* 0x00018e00ff1a7b82 */ /* 0x000ea20000000800 */
[-C--:B---3--:R-:W-:Y:S02]  /*4cb0*/  SHF.L.U32 R8, R8, R27.reuse, RZ ;  /* 0x0000001b08087219 */ /* 0x088fe400000006ff */
[-CC-:B------:R-:W-:Y:S02]  /*4cc0*/  SHF.R.U64 R25, R23, R27.reuse, R6.reuse ;  /* 0x0000001b17197219 */ /* 0x180fe40000001206 */
[----:B------:R-:W-:Y:S02]  /*4cd0*/  LOP3.LUT R32, RZ, R8, RZ, 0x33, !PT ;  /* 0x00000008ff207212 */ /* 0x000fe400078e33ff */
[----:B------:R-:W-:Y:S01]  /*4ce0*/  SHF.R.U32.HI R9, RZ, R27, R6 ;  /* 0x0000001bff097219 */ /* 0x000fe20000011606 */
[----:B------:R-:W3:Y:S01]  /*4cf0*/  LDC R31, c[0x0][0x610] ;  /* 0x00018400ff1f7b82 */ /* 0x000ee20000000800 */
[----:B------:R-:W-:Y:S01]  /*4d00*/  IMAD.MOV.U32 R8, RZ, RZ, R25 ;  /* 0x000000ffff087224 */ /* 0x000fe200078e0019 */
[----:B------:R-:W-:Y:S06]  /*4d10*/  @!P0 BRA `(.L_x_103) ;  /* 0x0000000000288947 */ /* 0x000fec0003800000 */
        /* <DEDUP_REMOVED lines=10> */
.L_x_103:
[----:B------:R-:W-:Y:S01]  /*4dc0*/  ISETP.NE.AND P0, PT, R2, 0x1, PT ;  /* 0x000000010200780c */ /* 0x000fe20003f05270 */
[----:B------:R-:W-:Y:S01]  /*4dd0*/  IMAD.MOV.U32 R13, RZ, RZ, R22 ;  /* 0x000000ffff0d7224 */ /* 0x000fe200078e0016 */
[----:B-1----:R-:W-:Y:S01]  /*4de0*/  SHF.R.U64 R6, R8, R24, R9 ;  /* 0x0000001808067219 */ /* 0x002fe20000001209 */
[----:B0-----:R-:W-:Y:S01]  /*4df0*/  VIADD R9, R20, 0xffffffff ;  /* 0xffffffff14097836 */ /* 0x001fe20000000000 */
[----:B------:R-:W-:Y:S02]  /*4e00*/  SHF.L.U32 R30, R30, R27, RZ ;  /* 0x0000001b1e1e7219 */ /* 0x000fe400000006ff */
[----:B------:R-:W-:Y:S01]  /*4e10*/  LOP3.LUT R5, R23, R32, RZ, 0xc0, !PT ;  /* 0x0000002017057212 */ /* 0x000fe200078ec0ff */
[----:B------:R-:W-:-:S04]  /*4e20*/  IMAD.MOV R8, RZ, RZ, -R6 ;  /* 0x000000ffff087224 */ /* 0x000fc800078e0a06 */
[----:B------:R-:W-:Y:S01]  /*4e30*/  IMAD R6, R30, R6, R5 ;  /* 0x000000061e067224 */ /* 0x000fe200078e0205 */
[----:B------:R-:W-:Y:S01]  /*4e40*/  LOP3.LUT R5, R14, R9, RZ, 0xc0, !PT ;  /* 0x000000090e057212 */ /* 0x000fe200078ec0ff */
[----:B------:R-:W-:Y:S02]  /*4e50*/  @P0 IMAD R3, R7, R21, R4 ;  /* 0x0000001507030224 */ /* 0x000fe400078e0204 */
[----:B--2---:R-:W-:Y:S02]  /*4e60*/  IMAD R4, R8, R26, R25 ;  /* 0x0000001a08047224 */ /* 0x004fe400078e0219 */
[----:B---3--:R-:W-:Y:S02]  /*4e70*/  IMAD R3, R6, R31, R3 ;  /* 0x0000001f06037224 */ /* 0x008fe400078e0203 */
[----:B------:R-:W-:Y:S02]  /*4e80*/  IMAD R4, R4, R20, R5 ;  /* 0x0000001404047224 */ /* 0x000fe400078e0205 */
[----:B------:R-:W-:-:S03]  /*4e90*/  IMAD.MOV.U32 R6, RZ, RZ, 0x1 ;  /* 0x00000001ff067424 */ /* 0x000fc600078e00ff */
[----:B------:R-:W-:Y:S02]  /*4ea0*/  SEL R20, R4, R3, !P0 ;  /* 0x0000000304147207 */ /* 0x000fe40004000000 */
[----:B------:R-:W-:-:S07]  /*4eb0*/  SEL R11, R3, R4, !P0 ;  /* 0x00000004030b7207 */ /* 0x000fce0004000000 */
.L_x_101:
[----:B------:R-:W-:-:S08]  /*4ec0*/  NOP ;  /* 0x0000000000007918 */ /* 0x000fd00000000000 */
[----:B------:R-:W0:-:S00]  /*4ed0*/  USETMAXREG.DEALLOC.CTAPOOL 0x28 ;  /* 0x00000028000079c8 */ /* 0x000e0000080e0500 */
[----:B0-----:R-:W-:-:S13]  /*4ee0*/  ISETP.NE.AND P0, PT, R0, RZ, PT ;  /* 0x000000ff0000720c */ /* 0x001fda0003f05270 */
[----:B------:R-:W-:Y:S05]  /*4ef0*/  @P0 EXIT ;  /* 0x000000000000094d */ /* 0x000fea0003800000 */
[----:B------:R-:W-:Y:S01]  /*4f00*/  LOP3.LUT P0, RZ, R6, 0xff, RZ, 0xc0, !PT ;  /* 0x000000ff06ff7812 */ /* 0x000fe2000780c0ff */
[----:B------:R-:W-:Y:S02]  /*4f10*/  IMAD.MOV.U32 R0, RZ, RZ, 0x1 ;  /* 0x00000001ff007424 */ /* 0x000fe400078e00ff */
[----:B------:R-:W-:-:S10]  /*4f20*/  IMAD.MOV.U32 R12, RZ, RZ, RZ ;  /* 0x000000ffff0c7224 */ /* 0x000fd400078e00ff */
[----:B------:R-:W-:Y:S05]  /*4f30*/  @!P0 BRA `(.L_x_104) ;  /* 0x0000000c007c8947 */ /* 0x000fea0003800000 */
[----:B------:R-:W0:Y:S01]  /*4f40*/  LDC R0, c[0x0][0x28c] ;  /* 0x0000a300ff007b82 */ /* 0x000e220000000800 */
[----:B------:R-:W-:Y:S01]  /*4f50*/  ULDC UR5, c[0x0][0x658] ;  /* 0x0001960000057ab9 */ /* 0x000fe20000000800 */
[----:B------:R-:W-:Y:S01]  /*4f60*/  UMOV UR11, 0xffffffff ;  /* 0xffffffff000b7882 */ /* 0x000fe20000000000 */
[----:B------:R-:W-:Y:S01]  /*4f70*/  UMOV UR15, 0x1 ;  /* 0x00000001000f7882 */ /* 0x000fe20000000000 */
[----:B------:R-:W-:Y:S01]  /*4f80*/  USHF.L.U32 UR11, UR11, UR5, URZ ;  /* 0x000000050b0b7299 */ /* 0x000fe2000800063f */
[----:B------:R-:W-:Y:S01]  /*4f90*/  BSSY B0, `(.L_x_104) ;  /* 0x00000d9000007945 */ /* 0x000fe20003800000 */
[----:B------:R-:W-:Y:S01]  /*4fa0*/  ULDC UR9, c[0x0][0xc] ;  /* 0x0000030000097ab9 */ /* 0x000fe20000000800 */
[----:B------:R-:W-:Y:S01]  /*4fb0*/  ULDC UR14, c[0x0][0x10] ;  /* 0x00000400000e7ab9 */ /* 0x000fe20000000800 */
[----:B------:R-:W1:Y:S01]  /*4fc0*/  S2UR UR8, SR_CgaCtaId ;  /* 0x00000000000879c3 */ /* 0x000e620000008800 */
[----:B------:R-:W-:Y:S01]  /*4fd0*/  ULOP3.LUT UR13, URZ, UR11, URZ, 0x33, !UPT ;  /* 0x0000000b3f0d7292 */ /* 0x000fe2000f8e333f */
[----:B------:R-:W-:Y:S01]  /*4fe0*/  IMAD.MOV.U32 R10, RZ, RZ, 0x1 ;  /* 0x00000001ff0a7424 */ /* 0x000fe200078e00ff */
[----:B------:R-:W-:Y:S01]  /*4ff0*/  LOP3.LUT R9, R19, 0x2, RZ, 0xfc, !PT ;  /* 0x0000000213097812 */ /* 0x000fe200078efcff */
[----:B------:R-:W-:Y:S01]  /*5000*/  IMAD.MOV.U32 R12, RZ, RZ, RZ ;  /* 0x000000ffff0c7224 */ /* 0x000fe200078e00ff */
[----:B------:R-:W-:Y:S01]  /*5010*/  ULDC UR4, c[0x0][0x600] ;  /* 0x0001800000047ab9 */ /* 0x000fe20000000800 */
[----:B------:R-:W-:Y:S01]  /*5020*/  UMOV UR18, 0x5 ;  /* 0x0000000500127882 */ /* 0x000fe20000000000 */
[----:B------:R-:W-:-:S02]  /*5030*/  UIADD3 UR4, UR4, -0x1, URZ ;  /* 0xffffffff04047890 */ /* 0x000fc4000fffe03f */
[----:B------:R-:W-:Y:S01]  /*5040*/  USHF.L.U32 UR5, UR15, UR5, URZ ;  /* 0x000000050f057299 */ /* 0x000fe2000800063f */
[----:B------:R-:W-:Y:S01]  /*5050*/  ULDC.64 UR28, c[0x0][0x198] ;  /* 0x00006600001c7ab9 */ /* 0x000fe20000000a00 */
[----:B0-----:R-:W-:-:S05]  /*5060*/  VIADD R0, R0, 0x1f ;  /* 0x0000001f00007836 */ /* 0x001fca0000000000 */
[----:B------:R-:W-:Y:S01]  /*5070*/  SHF.R.S32.HI R3, RZ, 0x1f, R0 ;  /* 0x0000001fff037819 */ /* 0x000fe20000011400 */
[----:B-1----:R-:W-:-:S03]  /*5080*/  ULOP3.LUT UR10, UR8, 0x1, URZ, 0xc0, !UPT ;  /* 0x00000001080a7892 */ /* 0x002fc6000f8ec03f */
[----:B------:R-:W-:Y:S01]  /*5090*/  LEA.HI R3, R3, R0, RZ, 0x5 ;  /* 0x0000000003037211 */ /* 0x000fe200078f28ff */
[----:B------:R-:W-:Y:S01]  /*50a0*/  USHF.R.U32.HI UR25, URZ, 0x1, UR8 ;  /* 0x000000013f197899 */ /* 0x000fe20008011608 */
[----:B------:R-:W-:Y:S01]  /*50b0*/  IMAD.MOV.U32 R0, RZ, RZ, 0x1 ;  /* 0x00000001ff007424 */ /* 0x000fe200078e00ff */
[----:B------:R-:W-:Y:S01]  /*50c0*/  USHF.L.U32 UR6, UR8, 0x5, URZ ;  /* 0x0000000508067899 */ /* 0x000fe2000800063f */
[----:B------:R-:W-:Y:S01]  /*50d0*/  SHF.R.S32.HI R3, RZ, 0x5, R3 ;  /* 0x00000005ff037819 */ /* 0x000fe20000011403 */
[----:B------:R-:W-:Y:S02]  /*50e0*/  USHF.L.U32 UR7, UR8, 0xa, URZ ;  /* 0x0000000a08077899 */ /* 0x000fe4000800063f */
[----:B------:R-:W-:Y:S02]  /*50f0*/  ULOP3.LUT UR8, UR8, 0xfffffffe, URZ, 0xc0, !UPT ;  /* 0xfffffffe08087892 */ /* 0x000fe4000f8ec03f */
[----:B------:R-:W-:Y:S01]  /*5100*/  UISETP.GT.U32.AND UP0, UPT, UR10, 0xffff, UPT ;  /* 0x0000ffff0a00788c */ /* 0x000fe2000bf04070 */
[----:B------:R-:W-:Y:S01]  /*5110*/  VIADD R8, R3, 0x1 ;  /* 0x0000000103087836 */ /* 0x000fe20000000000 */
[----:B------:R-:W-:-:S02]  /*5120*/  USHF.L.U32 UR11, UR15, UR8, URZ ;  /* 0x000000080f0b7299 */ /* 0x000fc4000800063f */
[----:B------:R-:W-:Y:S02]  /*5130*/  ULOP3.LUT UR12, UR8, 0x1, URZ, 0xfc, !UPT ;  /* 0x00000001080c7892 */ /* 0x000fe4000f8efc3f */
[----:B------:R-:W-:Y:S02]  /*5140*/  UIMAD.WIDE.U32 UR8, UR9, UR14, URZ ;  /* 0x0000000e090872a5 */ /* 0x000fe4000f8e003f */
[----:B------:R-:W-:Y:S01]  /*5150*/  USEL UR10, UR10, 0xffff, !UP0 ;  /* 0x0000ffff0a0a7887 */ /* 0x000fe2000c000000 */
[----:B------:R-:W-:Y:S01]  /*5160*/  ULDC UR14, c[0x0][0x14] ;  /* 0x00000500000e7ab9 */ /* 0x000fe20000000800 */
[----:B------:R-:W-:Y:S02]  /*5170*/  USHF.L.U32 UR12, UR15, UR12, URZ ;  /* 0x0000000c0f0c7299 */ /* 0x000fe4000800063f */
[----:B------:R-:W-:Y:S02]  /*5180*/  UIMAD.WIDE.U32 UR26, UR8, UR14, URZ ;  /* 0x0000000e081a72a5 */ /* 0x000fe4000f8e003f */
[----:B------:R-:W-:-:S02]  /*5190*/  UIMAD UR21, UR9, UR14, URZ ;  /* 0x0000000e091572a4 */ /* 0x000fc4000f8e023f */
[----:B------:R-:W-:Y:S02]  /*51a0*/  ULOP3.LUT UR10, UR10, 0xffff, URZ, 0xc0, !UPT ;  /* 0x0000ffff0a0a7892 */ /* 0x000fe4000f8ec03f */
[----:B------:R-:W-:Y:S02]  /*51b0*/  ULOP3.LUT UR6, UR6, 0x20, URZ, 0xc0, !UPT ;  /* 0x0000002006067892 */ /* 0x000fe4000f8ec03f */
[----:B------:R-:W-:Y:S02]  /*51c0*/  ULOP3.LUT UR7, UR7, 0x400, URZ, 0xc0, !UPT ;  /* 0x0000040007077892 */ /* 0x000fe4000f8ec03f */
[----:B------:R-:W-:Y:S02]  /*51d0*/  ULOP3.LUT UR19, UR11, UR12, URZ, 0xfc, !UPT ;  /* 0x0000000c0b137292 */ /* 0x000fe4000f8efc3f */
[----:B------:R-:W-:Y:S02]  /*51e0*/  UIADD3 UR21, UR27, UR21, URZ ;  /* 0x000000151b157290 */ /* 0x000fe4000fffe03f */
[----:B------:R-:W-:-:S12]  /*51f0*/  USHF.L.U32 UR18, UR18, UR10, URZ ;  /* 0x0000000a12127299 */ /* 0x000fd8000800063f */
.L_x_115:
[----:B------:R-:W-:-:S03]  /*5200*/  UMOV UR8, 0xffffffff ;  /* 0xffffffff00087882 */ /* 0x000fc60000000000 */
[----:B------:R-:W-:Y:S05]  /*5210*/  BRA.DIV UR8, `(.L_x_105) ;  /* 0x0000000e08d07947 */ /* 0x000fea000b800000 */
[----:B------:R-:W-:-:S13]  /*5220*/  ELECT P6, URZ, PT ;  /* 0x00000000003f782f */ /* 0x000fda00038c0000 */
.L_x_127:
[----:B------:R-:W0:Y:S01]  /*5230*/  LDC R4, c[0x0][0x28c] ;  /* 0x0000a300ff047b82 */ /* 0x000e220000000800 */
[----:B------:R-:W-:Y:S01]  /*5240*/  BSSY B1, `(.L_x_106) ;  /* 0x000003c000017945 */ /* 0x000fe20003800000 */
[----:B0-----:R-:W-:-:S13]  /*5250*/  ISETP.LT.OR P6, PT, R4, 0x1, !P6 ;  /* 0x000000010400780c */ /* 0x001fda00077c1670 */
[----:B------:R-:W-:Y:S05]  /*5260*/  @P6 BRA `(.L_x_107) ;  /* 0x0000000000e46947 */ /* 0x000fea0003800000 */
[----:B------:R-:W-:Y:S01]  /*5270*/  LEA R11, R11, UR25, 0x1 ;  /* 0x000000190b0b7c11 */ /* 0x000fe2000f8e08ff */
[----:B------:R-:W-:Y:S01]  /*5280*/  IMAD.MOV.U32 R21, RZ, RZ, RZ ;  /* 0x000000ffff157224 */ /* 0x000fe200078e00ff */
[----:B------:R-:W-:Y:S01]  /*5290*/  LEA R20, R20, UR6, 0x6 ;  /* 0x0000000614147c11 */ /* 0x000fe2000f8e30ff */
[----:B------:R-:W-:Y:S02]  /*52a0*/  IMAD.MOV.U32 R4, RZ, RZ, R8 ;  /* 0x000000ffff047224 */ /* 0x000fe400078e0008 */
[----:B------:R-:W-:Y:S02]  /*52b0*/  IMAD.MOV.U32 R5, RZ, RZ, R0 ;  /* 0x000000ffff057224 */ /* 0x000fe400078e0000 */
[----:B------:R-:W-:Y:S02]  /*52c0*/  IMAD.MOV.U32 R6, RZ, RZ, R12 ;  /* 0x000000ffff067224 */ /* 0x000fe400078e000c */
[----:B------:R-:W-:-:S07]  /*52d0*/  IMAD.SHL.U32 R15, R11, 0x40, RZ ;  /* 0x000000400b0f7824 */ /* 0x000fce00078e00ff */
.L_x_110:
[----:B------:R-:W0:Y:S01]  /*52e0*/  S2R R14, SR_CgaCtaId ;  /* 0x00000000000e7919 */ /* 0x000e220000008800 */
[----:B------:R-:W-:Y:S02]  /*52f0*/  MOV R7, 0x400 ;  /* 0x0000040000077802 */ /* 0x000fe40000000f00 */
[----:B------:R-:W-:-:S13]  /*5300*/  LOP3.LUT P1, RZ, R18, 0x7f, RZ, 0xc0, !PT ;  /* 0x0000007f12ff7812 */ /* 0x000fda000782c0ff */
[----:B------:R-:W1:Y:S01]  /*5310*/  @!P1 LDC R11, c[0x0][0x500] ;  /* 0x00014000ff0b9b82 */ /* 0x000e620000000800 */
[----:B0-----:R-:W-:Y:S02]  /*5320*/  LEA R22, R14, R7, 0x18 ;  /* 0x000000070e167211 */ /* 0x001fe400078ec0ff */
[----:B------:R-:W-:-:S03]  /*5330*/  SHF.L.U32 R7, R5, 0x1f, RZ ;  /* 0x0000001f05077819 */ /* 0x000fc600000006ff */
[----:B------:R-:W-:-:S04]  /*5340*/  IMAD R14, R6, 0x8, R22 ;  /* 0x00000008060e7824 */ /* 0x000fc800078e0216 */
[----:B------:R-:W0:Y:S02]  /*5350*/  SYNCS.PHASECHK.TRANS64.TRYWAIT P0, [R14+URZ+0x28], R7 ;  /* 0x000028070e0075a7 */ /* 0x000e24000800017f */
[----:B01----:R-:W-:Y:S05]  /*5360*/  @!P0 BRA `(.L_x_108) ;  /* 0x0000000c009c8947 */ /* 0x003fea0003800000 */
.L_x_128:
[----:B0-----:R-:W-:Y:S01]  /*5370*/  PRMT R7, R9, 0x9910, RZ ;  /* 0x0000991009077816 */ /* 0x001fe200000000ff */
[----:B------:R0:W-:Y:S03]  /*5380*/  @!P1 SYNCS.ARRIVE.TRANS64 RZ, [R14+URZ], R11 ;  /* 0x0000000b0eff99a7 */ /* 0x0001e6000800003f */
[----:B------:R-:W-:-:S13]  /*5390*/  ISETP.NE.AND P0, PT, R7, 0x2, PT ;  /* 0x000000020700780c */ /* 0x000fda0003f05270 */
[----:B0-----:R-:W-:Y:S05]  /*53a0*/  @P0 BRA `(.L_x_109) ;  /* 0x0000000000040947 */ /* 0x001fea0003800000 */
[----:B------:R-:W-:Y:S01]  /*53b0*/  BPT.TRAP 0x1 ;  /* 0x000000040000795c */ /* 0x000fe20000300000 */
.L_x_109:
[----:B------:R-:W-:Y:S01]  /*53c0*/  LEA R7, R6, UR25, 0x1 ;  /* 0x0000001906077c11 */ /* 0x000fe2000f8e08ff */
[----:B------:R-:W-:Y:S01]  /*53d0*/  VIADD R4, R4, 0xffffffff ;  /* 0xffffffff04047836 */ /* 0x000fe20000000000 */
[----:B------:R-:W-:Y:S01]  /*53e0*/  R2UR UR23, R15 ;  /* 0x000000000f1772ca */ /* 0x000fe200000e0000 */
[----:B------:R-:W-:Y:S01]  /*53f0*/  UIADD3 UR14, UP0, UR28, 0xf0, URZ ;  /* 0x000000f01c0e7890 */ /* 0x000fe2000ff1e03f */
[----:B------:R-:W-:Y:S01]  /*5400*/  R2UR UR9, R14 ;  /* 0x000000000e0972ca */ /* 0x000fe200000e0000 */
[----:B------:R-:W-:Y:S01]  /*5410*/  IMAD.SHL.U32 R7, R7, 0x800, RZ ;  /* 0x0000080007077824 */ /* 0x000fe200078e00ff */
[----:B------:R-:W-:Y:S01]  /*5420*/  R2UR UR10, R21 ;  /* 0x00000000150a72ca */ /* 0x000fe200000e0000 */
[----:B------:R-:W-:Y:S01]  /*5430*/  UIADD3 UR32, UP1, UR28, 0x1f0, URZ ;  /* 0x000001f01c207890 */ /* 0x000fe2000ff3e03f */
[----:B------:R-:W-:Y:S01]  /*5440*/  R2UR UR12, R13 ;  /* 0x000000000d0c72ca */ /* 0x000fe200000e0000 */
[--C-:B------:R-:W-:Y:S01]  /*5450*/  IMAD R11, R7, 0x4, R22.reuse ;  /* 0x00000004070b7824 */ /* 0x100fe200078e0216 */
[----:B------:R-:W-:Y:S01]  /*5460*/  LEA R7, R6, UR7, 0xb ;  /* 0x0000000706077c11 */ /* 0x000fe2000f8e58ff */
[----:B------:R-:W-:Y:S01]  /*5470*/  UIADD3.X UR15, URZ, UR29, URZ, UP0, !UPT ;  /* 0x0000001d3f0f7290 */ /* 0x000fe200087fe43f */
[----:B------:R-:W-:Y:S01]  /*5480*/  R2UR UR24, R20 ;  /* 0x00000000141872ca */ /* 0x000fe200000e0000 */
[----:B------:R-:W-:Y:S01]  /*5490*/  UPRMT UR20, URZ, 0x5410, UR18 ;  /* 0x000054103f147896 */ /* 0x000fe20008000012 */
[----:B------:R-:W-:Y:S01]  /*54a0*/  R2UR UR8, R11 ;  /* 0x000000000b0872ca */ /* 0x000fe200000e0000 */
[----:B------:R-:W-:Y:S01]  /*54b0*/  IMAD R7, R7, 0x4, R22 ;  /* 0x0000000407077824 */ /* 0x000fe200078e0216 */
[----:B------:R-:W-:Y:S01]  /*54c0*/  ISETP.GT.AND P1, PT, R4, 0x1, PT ;  /* 0x000000010400780c */ /* 0x000fe20003f24270 */
[----:B------:R-:W-:Y:S01]  /*54d0*/  VIADD R6, R6, 0x1 ;  /* 0x0000000106067836 */ /* 0x000fe20000000000 */
[----:B------:R-:W-:Y:S01]  /*54e0*/  UPRMT UR30, URZ, 0x5410, UR19 ;  /* 0x000054103f1e7896 */ /* 0x000fe20008000013 */
[----:B------:R-:W-:Y:S01]  /*54f0*/  VIADD R21, R21, 0x20 ;  /* 0x0000002015157836 */ /* 0x000fe20000000000 */
[----:B------:R-:W-:Y:S01]  /*5500*/  R2UR UR11, R7 ;  /* 0x00000000070b72ca */ /* 0x000fe200000e0000 */
[----:B------:R-:W-:Y:S01]  /*5510*/  UIADD3.X UR33, URZ, UR29, URZ, UP1, !UPT ;  /* 0x0000001d3f217290 */ /* 0x000fe20008ffe43f */
[----:B------:R-:W-:Y:S01]  /*5520*/  ISETP.NE.AND P0, PT, R6, 0x5, PT ;  /* 0x000000050600780c */ /* 0x000fe20003f05270 */
[----:B------:R-:W-:Y:S01]  /*5530*/  UMOV UR16, 0x0 ;  /* 0x0000000000107882 */ /* 0x000fe20000000000 */
[----:B------:R-:W-:-:S02]  /*5540*/  UMOV UR17, 0x10000000 ;  /* 0x1000000000117882 */ /* 0x000fc40000000000 */
[----:B------:R-:W-:Y:S01]  /*5550*/  SEL R14, RZ, 0x1, P0 ;  /* 0x00000001ff0e7807 */ /* 0x000fe20000000000 */
[----:B------:R-:W-:Y:S01]  /*5560*/  UIADD3 UR8, UR8, 0x100, URZ ;  /* 0x0000010008087890 */ /* 0x000fe2000fffe03f */
[----:B------:R-:W-:Y:S02]  /*5570*/  SEL R6, R6, RZ, P0 ;  /* 0x000000ff06067207 */ /* 0x000fe40000000000 */
[----:B------:R-:W-:-:S03]  /*5580*/  LOP3.LUT R5, R5, R14, RZ, 0x3c, !PT ;  /* 0x0000000e05057212 */ /* 0x000fc600078e3cff */
[----:B------:R-:W-:-:S03]  /*5590*/  UIADD3 UR22, UR11, 0x14100, URZ ;  /* 0x000141000b167890 */ /* 0x000fc6000fffe03f */
[----:B------:R-:W-:Y:S02]  /*55a0*/  UMOV UR11, UR23 ;  /* 0x00000017000b7c82 */ /* 0x000fe40008000000 */
[----:B------:R0:W-:Y:S02]  /*55b0*/  UTMALDG.3D.MULTICAST [UR8], [UR14], UR20, desc[UR16] ;  /* 0x000010080e0073b4 */ /* 0x0001e40008011814 */
[----:B0-----:R-:W-:Y:S01]  /*55c0*/  UMOV UR8, UR22 ;  /* 0x0000001600087c82 */ /* 0x001fe20008000000 */
[----:B------:R-:W-:Y:S02]  /*55d0*/  UMOV UR11, UR24 ;  /* 0x00000018000b7c82 */ /* 0x000fe40008000000 */
[----:B------:R0:W-:Y:S02]  /*55e0*/  UTMALDG.3D.MULTICAST [UR8], [UR32], UR30, desc[UR16] ;  /* 0x00001008200073b4 */ /* 0x0001e4000801181e */
[----:B0-----:R-:W-:Y:S05]  /*55f0*/  @P1 BRA `(.L_x_110) ;  /* 0xfffffffc00381947 */ /* 0x001fea000383ffff */
.L_x_107:
[----:B------:R-:W-:Y:S05]  /*5600*/  BSYNC B1 ;  /* 0x0000000000017941 */ /* 0x000fea0003800000 */
.L_x_106:
[----:B------:R-:W-:Y:S01]  /*5610*/  LOP3.LUT P1, RZ, R10, 0xff, RZ, 0xc0, !PT ;  /* 0x000000ff0aff7812 */ /* 0x000fe2000782c0ff */
[C---:B------:R-:W-:Y:S01]  /*5620*/  IMAD.IADD R12, R3.reuse, 0x1, R12 ;  /* 0x00000001030c7824 */ /* 0x040fe200078e020c */
[----:B------:R-:W-:Y:S01]  /*5630*/  ULDC.64 UR8, c[0x0][0x650] ;  /* 0x0001940000087ab9 */ /* 0x000fe20000000a00 */
[C---:B------:R-:W-:Y:S01]  /*5640*/  ISETP.GE.U32.AND P2, PT, R3.reuse, 0x5, PT ;  /* 0x000000050300780c */ /* 0x040fe20003f46070 */
[----:B------:R-:W-:Y:S01]  /*5650*/  BSSY B1, `(.L_x_111) ;  /* 0x000006a000017945 */ /* 0x000fe20003800000 */
[----:B------:R-:W-:Y:S01]  /*5660*/  IMAD.MOV.U32 R11, RZ, RZ, -0x1 ;  /* 0xffffffffff0b7424 */ /* 0x000fe200078e00ff */
[----:B------:R-:W-:Y:S01]  /*5670*/  ISETP.GT.U32.AND P0, PT, R12, 0x4, PT ;  /* 0x000000040c00780c */ /* 0x000fe20003f04070 */
[----:B------:R-:W-:Y:S01]  /*5680*/  IMAD.MOV.U32 R20, RZ, RZ, -0x1 ;  /* 0xffffffffff147424 */ /* 0x000fe200078e00ff */
[----:B------:R-:W-:Y:S01]  /*5690*/  PRMT R10, RZ, 0x7610, R10 ;  /* 0x00007610ff0a7816 */ /* 0x000fe2000000000a */
[----:B------:R-:W-:Y:S01]  /*56a0*/  IMAD.MOV.U32 R13, RZ, RZ, -0x1 ;  /* 0xffffffffff0d7424 */ /* 0x000fe200078e00ff */
[----:B------:R-:W-:-:S03]  /*56b0*/  ISETP.LT.U32.AND P0, PT, R3, 0x5, P0 ;  /* 0x000000050300780c */ /* 0x000fc60000701070 */
[----:B------:R-:W0:Y:S01]  /*56c0*/  @P1 S2R R5, SR_CgaCtaId ;  /* 0x0000000000051919 */ /* 0x000e220000008800 */
[----:B------:R-:W-:-:S04]  /*56d0*/  @P1 MOV R4, 0x400 ;  /* 0x0000040000041802 */ /* 0x000fc80000000f00 */
[----:B0-----:R-:W-:Y:S01]  /*56e0*/  @P1 LEA R6, R5, R4, 0x18 ;  /* 0x0000000405061211 */ /* 0x001fe200078ec0ff */
[----:B------:R-:W-:-:S03]  /*56f0*/  IMAD.WIDE.U32 R4, R12, -0x33333333, RZ ;  /* 0xcccccccd0c047825 */ /* 0x000fc600078e00ff */
[----:B------:R0:W-:Y:S01]  /*5700*/  @P1 SYNCS.ARRIVE.TRANS64.A1T0 RZ, [R6+URZ+0x68], RZ ;  /* 0x000068ff06ff19a7 */ /* 0x0001e2000810003f */
[----:B------:R-:W-:Y:S02]  /*5710*/  IADD3 R16, P1, R16, UR26, RZ ;  /* 0x0000001a10107c10 */ /* 0x000fe4000ff3e0ff */
[----:B------:R-:W-:Y:S02]  /*5720*/  SHF.R.U32.HI R7, RZ, 0x2, R5 ;  /* 0x00000002ff077819 */ /* 0x000fe40000011605 */
[----:B------:R-:W-:Y:S02]  /*5730*/  SEL R5, RZ, 0x1, !P0 ;  /* 0x00000001ff057807 */ /* 0x000fe40004000000 */
[----:B------:R-:W-:Y:S01]  /*5740*/  IADD3.X R17, R17, UR21, RZ, P1, !PT ;  /* 0x0000001511117c10 */ /* 0x000fe20008ffe4ff */
[----:B------:R-:W-:Y:S01]  /*5750*/  IMAD R12, R7, -0x5, R12 ;  /* 0xfffffffb070c7824 */ /* 0x000fe200078e020c */
[----:B------:R-:W-:Y:S02]  /*5760*/  ISETP.GE.U32.AND P0, PT, R16, UR8, PT ;  /* 0x0000000810007c0c */ /* 0x000fe4000bf06070 */
[----:B------:R-:W-:-:S02]  /*5770*/  LOP3.LUT R0, R0, R5, RZ, 0x3c, !PT ;  /* 0x0000000500007212 */ /* 0x000fc400078e3cff */
[----:B------:R-:W-:Y:S02]  /*5780*/  ISETP.GE.U32.AND.EX P0, PT, R17, UR9, PT, P0 ;  /* 0x0000000911007c0c */ /* 0x000fe4000bf06100 */
[----:B------:R-:W-:Y:S02]  /*5790*/  @P2 LOP3.LUT R0, R0, 0x1, R7, 0x78, !PT ;  /* 0x0000000100002812 */ /* 0x000fe400078e7807 */
[----:B------:R-:W-:-:S09]  /*57a0*/  PRMT R4, RZ, 0x7610, R4 ;  /* 0x00007610ff047816 */ /* 0x000fd20000000004 */
[----:B0-----:R-:W-:Y:S05]  /*57b0*/  @P0 BRA `(.L_x_112) ;  /* 0x00000004004c0947 */ /* 0x001fea0003800000 */
[----:B------:R-:W0:Y:S01]  /*57c0*/  S2R R14, SR_CTAID.X ;  /* 0x00000000000e7919 */ /* 0x000e220000002500 */
[----:B------:R-:W-:Y:S01]  /*57d0*/  ULDC.64 UR8, c[0x0][0x628] ;  /* 0x00018a0000087ab9 */ /* 0x000fe20000000a00 */
[----:B------:R-:W1:Y:S01]  /*57e0*/  LDC R15, c[0x0][0x144] ;  /* 0x00005100ff0f7b82 */ /* 0x000e620000000800 */
[----:B------:R-:W-:Y:S01]  /*57f0*/  ISETP.NE.U32.AND P0, PT, RZ, UR8, PT ;  /* 0x00000008ff007c0c */ /* 0x000fe2000bf05070 */
[----:B------:R-:W2:Y:S01]  /*5800*/  S2R R11, SR_CTAID.Y ;  /* 0x00000000000b7919 */ /* 0x000ea20000002600 */
[----:B------:R-:W-:Y:S01]  /*5810*/  ULDC UR10, c[0x0][0x150] ;  /* 0x00005400000a7ab9 */ /* 0x000fe20000000800 */
[----:B------:R-:W-:Y:S01]  /*5820*/  ULDC UR11, c[0x0][0x630] ;  /* 0x00018c00000b7ab9 */ /* 0x000fe20000000800 */
[----:B------:R-:W-:Y:S01]  /*5830*/  ISETP.NE.AND.EX P0, PT, RZ, UR9, PT, P0 ;  /* 0x00000009ff007c0c */ /* 0x000fe2000bf05300 */
[----:B------:R-:W-:Y:S01]  /*5840*/  IMAD.MOV.U32 R4, RZ, RZ, R16 ;  /* 0x000000ffff047224 */ /* 0x000fe200078e0010 */
[----:B0-----:R-:W-:-:S05]  /*5850*/  I2FP.F32.U32 R5, R14 ;  /* 0x0000000e00057245 */ /* 0x001fca0000201000 */
[----:B------:R-:W-:Y:S01]  /*5860*/  FMUL R20, R5, UR10 ;  /* 0x0000000a05147c20 */ /* 0x000fe20008400000 */
[----:B------:R-:W-:-:S05]  /*5870*/  IMAD.MOV.U32 R5, RZ, RZ, R17 ;  /* 0x000000ffff057224 */ /* 0x000fca00078e0011 */
[----:B--2---:R-:W-:Y:S05]  /*5880*/  @!P0 BRA `(.L_x_113) ;  /* 0x0000000000288947 */ /* 0x004fea0003800000 */
[----:B------:R-:W-:Y:S02]  /*5890*/  ULDC UR10, c[0x0][0x634] ;  /* 0x00018d00000a7ab9 */ /* 0x000fe40000000800 */
[----:B------:R-:W-:-:S05]  /*58a0*/  IADD3 R5, P0, R16, UR10, RZ ;  /* 0x0000000a10057c10 */ /* 0x000fca000ff1e0ff */
[----:B------:R-:W-:-:S04]  /*58b0*/  IMAD.X R13, RZ, RZ, R17, P0 ;  /* 0x000000ffff0d7224 */ /* 0x000fc800000e0611 */
[----:B------:R-:W-:-:S04]  /*58c0*/  IMAD.WIDE.U32 R6, R13, UR8, RZ ;  /* 0x000000080d067c25 */ /* 0x000fc8000f8e00ff */
[----:B------:R-:W-:-:S04]  /*58d0*/  IMAD.WIDE.U32 R6, P0, R5, UR9, R6 ;  /* 0x0000000905067c25 */ /* 0x000fc8000f800006 */
[----:B------:R-:W-:-:S04]  /*58e0*/  IMAD.WIDE.U32 R4, R5, UR8, RZ ;  /* 0x0000000805047c25 */ /* 0x000fc8000f8e00ff */
[----:B------:R-:W-:Y:S01]  /*58f0*/  IMAD.MOV.U32 R4, RZ, RZ, R7 ;  /* 0x000000ffff047224 */ /* 0x000fe200078e0007 */
[----:B------:R-:W-:Y:S01]  /*5900*/  IADD3 RZ, P1, R5, R6, RZ ;  /* 0x0000000605ff7210 */ /* 0x000fe20007f3e0ff */
[----:B------:R-:W-:-:S04]  /*5910*/  IMAD.X R5, RZ, RZ, RZ, P0 ;  /* 0x000000ffff057224 */ /* 0x000fc800000e06ff */
[----:B------:R-:W-:-:S08]  /*5920*/  IMAD.WIDE.U32.X R4, R13, UR9, R4, P1 ;  /* 0x000000090d047c25 */ /* 0x000fd000088e0404 */
.L_x_113:
[--C-:B------:R-:W-:Y:S01]  /*5930*/  SHF.R.U64 R13, R4, UR11, R5.reuse ;  /* 0x0000000b040d7c19 */ /* 0x100fe20008001205 */
[----:B------:R-:W0:Y:S01]  /*5940*/  F2I.U32.TRUNC.NTZ R20, R20 ;  /* 0x0000001400147305 */ /* 0x000e22000020f000 */
[----:B------:R-:W-:Y:S01]  /*5950*/  SHF.R.U32.HI R4, RZ, UR11, R5 ;  /* 0x0000000bff047c19 */ /* 0x000fe20008011605 */
[----:B------:R-:W-:Y:S01]  /*5960*/  ULDC.64 UR8, c[0x0][0x620] ;  /* 0x0001880000087ab9 */ /* 0x000fe20000000a00 */
[----:B------:R-:W-:Y:S01]  /*5970*/  IADD3 R7, P0, RZ, -R13, RZ ;  /* 0x8000000dff077210 */ /* 0x000fe20007f1e0ff */
[----:B------:R-:W-:Y:S01]  /*5980*/  ULDC.64 UR10, c[0x0][0x640] ;  /* 0x00019000000a7ab9 */ /* 0x000fe20000000a00 */
[----:B------:R-:W2:Y:S03]  /*5990*/  LDC R22, c[0x0][0x148] ;  /* 0x00005200ff167b82 */ /* 0x000ea60000000800 */
[----:B------:R-:W-:Y:S01]  /*59a0*/  IMAD.X R4, RZ, RZ, ~R4, P0 ;  /* 0x000000ffff047224 */ /* 0x000fe200000e0e04 */
[----:B------:R-:W-:-:S03]  /*59b0*/  ISETP.NE.U32.AND P0, PT, RZ, UR10, PT ;  /* 0x0000000aff007c0c */ /* 0x000fc6000bf05070 */
[----:B------:R-:W-:Y:S01]  /*59c0*/  IMAD R6, R4, UR8, RZ ;  /* 0x0000000804067c24 */ /* 0x000fe2000f8e02ff */
[----:B------:R-:W-:Y:S01]  /*59d0*/  ISETP.NE.AND.EX P0, PT, RZ, UR11, PT, P0 ;  /* 0x0000000bff007c0c */ /* 0x000fe2000bf05300 */
[----:B------:R-:W-:Y:S01]  /*59e0*/  IMAD.WIDE.U32 R4, R7, UR8, R16 ;  /* 0x0000000807047c25 */ /* 0x000fe2000f8e0010 */
[----:B------:R-:W-:-:S03]  /*59f0*/  ULDC UR8, c[0x0][0x618] ;  /* 0x0001860000087ab9 */ /* 0x000fc60000000800 */
[----:B------:R-:W-:Y:S01]  /*5a00*/  IMAD R7, R7, UR9, R6 ;  /* 0x0000000907077c24 */ /* 0x000fe2000f8e0206 */
[----:B------:R-:W-:Y:S01]  /*5a10*/  ULDC UR9, c[0x0][0x154] ;  /* 0x0000550000097ab9 */ /* 0x000fe20000000800 */
[----:B0-----:R-:W-:Y:S02]  /*5a20*/  IMAD.MOV R6, RZ, RZ, -R20 ;  /* 0x000000ffff067224 */ /* 0x001fe400078e0a14 */
[----:B------:R-:W-:Y:S02]  /*5a30*/  IMAD.IADD R5, R5, 0x1, R7 ;  /* 0x0000000105057824 */ /* 0x000fe400078e0207 */
[----:B-1----:R-:W-:Y:S01]  /*5a40*/  IMAD R14, R15, R6, R14 ;  /* 0x000000060f0e7224 */ /* 0x002fe200078e020e */
[----:B------:R-:W-:Y:S02]  /*5a50*/  I2FP.F32.U32 R6, R11 ;  /* 0x0000000b00067245 */ /* 0x000fe40000201000 */
[--C-:B------:R-:W-:Y:S02]  /*5a60*/  SHF.R.U64 R15, R4, UR8, R5.reuse ;  /* 0x00000008040f7c19 */ /* 0x100fe40008001205 */
[----:B------:R-:W-:Y:S01]  /*5a70*/  SHF.R.U32.HI R4, RZ, UR8, R5 ;  /* 0x00000008ff047c19 */ /* 0x000fe20008011605 */
[----:B------:R-:W-:Y:S01]  /*5a80*/  FMUL R6, R6, UR9 ;  /* 0x0000000906067c20 */ /* 0x000fe20008400000 */
[----:B------:R-:W-:-:S02]  /*5a90*/  ULDC UR8, c[0x0][0x608] ;  /* 0x0001820000087ab9 */ /* 0x000fc40000000800 */
[--C-:B------:R-:W-:Y:S01]  /*5aa0*/  SHF.R.U64 R21, R15, UR8, R4.reuse ;  /* 0x000000080f157c19 */ /* 0x100fe20008001204 */
[----:B------:R0:W1:Y:S01]  /*5ab0*/  F2I.U32.TRUNC.NTZ R24, R6 ;  /* 0x0000000600187305 */ /* 0x000062000020f000 */
[----:B------:R-:W-:Y:S01]  /*5ac0*/  SHF.R.U32.HI R4, RZ, UR8, R4 ;  /* 0x00000008ff047c19 */ /* 0x000fe20008011604 */
[----:B------:R-:W-:-:S03]  /*5ad0*/  ULDC UR8, c[0x0][0x658] ;  /* 0x0001960000087ab9 */ /* 0x000fc60000000800 */
[--C-:B------:R-:W-:Y:S02]  /*5ae0*/  SHF.R.U64 R20, R21, UR8, R4.reuse ;  /* 0x0000000815147c19 */ /* 0x100fe40008001204 */
[----:B------:R-:W-:-:S03]  /*5af0*/  SHF.R.U32.HI R23, RZ, UR8, R4 ;  /* 0x00000008ff177c19 */ /* 0x000fc60008011604 */
[----:B------:R-:W-:Y:S02]  /*5b00*/  IMAD.MOV.U32 R4, RZ, RZ, R20 ;  /* 0x000000ffff047224 */ /* 0x000fe400078e0014 */
[----:B------:R-:W-:Y:S01]  /*5b10*/  IMAD.MOV.U32 R5, RZ, RZ, R23 ;  /* 0x000000ffff057224 */ /* 0x000fe200078e0017 */
[----:B0-----:R-:W-:Y:S06]  /*5b20*/  @!P0 BRA `(.L_x_114) ;  /* 0x0000000000288947 */ /* 0x001fec0003800000 */
        /* <DEDUP_REMOVED lines=10> */
.L_x_114:
[----:B------:R-:W-:Y:S01]  /*5bd0*/  ISETP.NE.AND P0, PT, R2, 0x1, PT ;  /* 0x000000010200780c */ /* 0x000fe20003f05270 */
[----:B------:R-:W-:Y:S01]  /*5be0*/  ULDC UR8, c[0x0][0x648] ;  /* 0x0001920000087ab9 */ /* 0x000fe20000000800 */
[----:B-1----:R-:W-:Y:S01]  /*5bf0*/  IMAD.MOV R24, RZ, RZ, -R24 ;  /* 0x000000ffff187224 */ /* 0x002fe200078e0a18 */
[----:B------:R-:W-:Y:S01]  /*5c00*/  SHF.R.U64 R4, R4, UR8, R5 ;  /* 0x0000000804047c19 */ /* 0x000fe20008001205 */
[----:B------:R-:W-:Y:S01]  /*5c10*/  ULDC UR8, c[0x0][0x638] ;  /* 0x00018e0000087ab9 */ /* 0x000fe20000000800 */
[----:B------:R-:W-:Y:S01]  /*5c20*/  LOP3.LUT R21, R21, UR13, RZ, 0xc0, !PT ;  /* 0x0000000d15157c12 */ /* 0x000fe2000f8ec0ff */
[----:B------:R-:W-:Y:S02]  /*5c30*/  ULDC UR9, c[0x0][0x610] ;  /* 0x0001840000097ab9 */ /* 0x000fe40000000800 */
[----:B------:R-:W-:Y:S02]  /*5c40*/  IMAD.MOV R5, RZ, RZ, -R4 ;  /* 0x000000ffff057224 */ /* 0x000fe400078e0a04 */
[----:B------:R-:W-:-:S02]  /*5c50*/  IMAD R21, R4, UR5, R21 ;  /* 0x0000000504157c24 */ /* 0x000fc4000f8e0215 */
[----:B------:R-:W-:Y:S01]  /*5c60*/  IMAD R20, R5, UR8, R20 ;  /* 0x0000000805147c24 */ /* 0x000fe2000f8e0214 */
[----:B------:R-:W-:Y:S01]  /*5c70*/  ULDC UR8, c[0x0][0x600] ;  /* 0x0001800000087ab9 */ /* 0x000fe20000000800 */
[----:B--2---:R-:W-:Y:S01]  /*5c80*/  @P0 IMAD R14, R22, R24, R11 ;  /* 0x00000018160e0224 */ /* 0x004fe200078e020b */
[----:B------:R-:W-:Y:S01]  /*5c90*/  LOP3.LUT R11, R15, UR4, RZ, 0xc0, !PT ;  /* 0x000000040f0b7c12 */ /* 0x000fe2000f8ec0ff */
[----:B------:R-:W-:Y:S02]  /*5ca0*/  IMAD.MOV.U32 R4, RZ, RZ, 0x1 ;  /* 0x00000001ff047424 */ /* 0x000fe400078e00ff */
[----:B------:R-:W-:Y:S02]  /*5cb0*/  IMAD R14, R21, UR9, R14 ;  /* 0x00000009150e7c24 */ /* 0x000fe4000f8e020e */
[----:B------:R-:W-:-:S05]  /*5cc0*/  IMAD R11, R20, UR8, R11 ;  /* 0x00000008140b7c24 */ /* 0x000fca000f8e020b */
[----:B------:R-:W-:Y:S02]  /*5cd0*/  SEL R20, R11, R14, !P0 ;  /* 0x0000000e0b147207 */ /* 0x000fe40004000000 */
[----:B------:R-:W-:-:S07]  /*5ce0*/  SEL R11, R14, R11, !P0 ;  /* 0x0000000b0e0b7207 */ /* 0x000fce0004000000 */
.L_x_112:
[----:B------:R-:W-:Y:S05]  /*5cf0*/  BSYNC B1 ;  /* 0x0000000000017941 */ /* 0x000fea0003800000 */
.L_x_111:
[----:B------:R-:W-:-:S13]  /*5d00*/  LOP3.LUT P0, RZ, R4, 0xff, RZ, 0xc0, !PT ;  /* 0x000000ff04ff7812 */ /* 0x000fda000780c0ff */
[----:B------:R-:W-:Y:S05]  /*5d10*/  @P0 BRA `(.L_x_115) ;  /* 0xfffffff400380947 */ /* 0x000fea000383ffff */
[----:B------:R-:W-:Y:S05]  /*5d20*/  BSYNC B0 ;  /* 0x0000000000007941 */ /* 0x000fea0003800000 */
.L_x_104:
[----:B------:R-:W-:-:S03]  /*5d30*/  UMOV UR8, 0xffffffff ;  /* 0xffffffff00087882 */ /* 0x000fc60000000000 */
[----:B------:R-:W-:Y:S05]  /*5d40*/  BRA.DIV UR8, `(.L_x_116) ;  /* 0x0000000608387947 */ /* 0x000fea000b800000 */
[----:B------:R-:W-:-:S13]  /*5d50*/  ELECT P6, URZ, PT ;  /* 0x00000000003f782f */ /* 0x000fda00038c0000 */
.L_x_131:
[----:B------:R-:W-:Y:S04]  /*5d60*/  BSSY B0, `(.L_x_117) ;  /* 0x0000034000007945 */ /* 0x000fe80003800000 */
[----:B------:R-:W-:Y:S05]  /*5d70*/  @!P6 BRA `(.L_x_118) ;  /* 0x0000000000c8e947 */ /* 0x000fea0003800000 */
[----:B------:R-:W-:-:S04]  /*5d80*/  LOP3.LUT R19, R19, 0x2, RZ, 0xfc, !PT ;  /* 0x0000000213137812 */ /* 0x000fc800078efcff */
[----:B------:R-:W-:-:S13]  /*5d90*/  ISETP.NE.AND P0, PT, R19, 0x3, PT ;  /* 0x000000031300780c */ /* 0x000fda0003f05270 */
[----:B------:R-:W-:Y:S05]  /*5da0*/  @!P0 BRA `(.L_x_119) ;  /* 0x0000000000048947 */ /* 0x000fea0003800000 */
[----:B------:R-:W-:Y:S01]  /*5db0*/  BPT.TRAP 0x1 ;  /* 0x000000040000795c */ /* 0x000fe20000300000 */
.L_x_119:
[----:B------:R-:W0:Y:S01]  /*5dc0*/  S2R R3, SR_CgaCtaId ;  /* 0x0000000000037919 */ /* 0x000e220000008800 */
[----:B------:R-:W-:-:S04]  /*5dd0*/  MOV R2, 0x400 ;  /* 0x0000040000027802 */ /* 0x000fc80000000f00 */
[----:B0-----:R-:W-:Y:S02]  /*5de0*/  LEA R3, R3, R2, 0x18 ;  /* 0x0000000203037211 */ /* 0x001fe400078ec0ff */
[----:B------:R-:W-:-:S03]  /*5df0*/  SHF.L.U32 R2, R0, 0x1f, RZ ;  /* 0x0000001f00027819 */ /* 0x000fc600000006ff */
[----:B------:R-:W-:-:S04]  /*5e00*/  VIADD R3, R3, 0x28 ;  /* 0x0000002803037836 */ /* 0x000fc80000000000 */
[C---:B------:R-:W-:Y:S02]  /*5e10*/  IMAD R7, R12.reuse, 0x8, R3 ;  /* 0x000000080c077824 */ /* 0x040fe400078e0203 */
[----:B------:R-:W-:Y:S02]  /*5e20*/  VIADD R12, R12, 0x1 ;  /* 0x000000010c0c7836 */ /* 0x000fe40000000000 */
[----:B------:R-:W0:Y:S03]  /*5e30*/  SYNCS.PHASECHK.TRANS64.TRYWAIT P0, [R7+URZ], R2 ;  /* 0x00000002070075a7 */ /* 0x000e26000800017f */
[----:B------:R-:W-:-:S04]  /*5e40*/  ISETP.NE.AND P1, PT, R12, 0x5, PT ;  /* 0x000000050c00780c */ /* 0x000fc80003f25270 */
[----:B------:R-:W-:Y:S02]  /*5e50*/  SEL R5, RZ, 0x1, P1 ;  /* 0x00000001ff057807 */ /* 0x000fe40000800000 */
[----:B------:R-:W-:Y:S02]  /*5e60*/  SEL R12, R12, RZ, P1 ;  /* 0x000000ff0c0c7207 */ /* 0x000fe40000800000 */
[----:B------:R-:W-:-:S03]  /*5e70*/  LOP3.LUT R5, R0, R5, RZ, 0x3c, !PT ;  /* 0x0000000500057212 */ /* 0x000fc600078e3cff */
[----:B------:R-:W-:Y:S01]  /*5e80*/  IMAD R9, R12, 0x8, R3 ;  /* 0x000000080c097824 */ /* 0x000fe200078e0203 */
[----:B------:R-:W-:Y:S01]  /*5e90*/  SHF.L.U32 R4, R5, 0x1f, RZ ;  /* 0x0000001f05047819 */ /* 0x000fe200000006ff */
[----:B0-----:R-:W-:Y:S06]  /*5ea0*/  @!P0 BRA `(.L_x_120) ;  /* 0x0000000400008947 */ /* 0x001fec0003800000 */
.L_x_132:
[----:B------:R-:W1:Y:S01]  /*5eb0*/  SYNCS.PHASECHK.TRANS64.TRYWAIT P0, [R9+URZ], R4 ;  /* 0x00000004090075a7 */ /* 0x000e62000800017f */
[----:B------:R-:W-:-:S05]  /*5ec0*/  VIADD R0, R12, 0x1 ;  /* 0x000000010c007836 */ /* 0x000fca0000000000 */
[----:B------:R-:W-:-:S04]  /*5ed0*/  ISETP.NE.AND P1, PT, R0, 0x5, PT ;  /* 0x000000050000780c */ /* 0x000fc80003f25270 */
[----:B0-----:R-:W-:Y:S02]  /*5ee0*/  SEL R2, RZ, 0x1, P1 ;  /* 0x00000001ff027807 */ /* 0x001fe40000800000 */
[----:B------:R-:W-:Y:S02]  /*5ef0*/  SEL R0, R0, RZ, P1 ;  /* 0x000000ff00007207 */ /* 0x000fe40000800000 */
[----:B------:R-:W-:-:S03]  /*5f00*/  LOP3.LUT R7, R5, R2, RZ, 0x3c, !PT ;  /* 0x0000000205077212 */ /* 0x000fc600078e3cff */
[----:B------:R-:W-:Y:S01]  /*5f10*/  IMAD R6, R0, 0x8, R3 ;  /* 0x0000000800067824 */ /* 0x000fe200078e0203 */
[----:B------:R-:W-:Y:S01]  /*5f20*/  SHF.L.U32 R5, R7, 0x1f, RZ ;  /* 0x0000001f07057819 */ /* 0x000fe200000006ff */
[----:B-1----:R-:W-:Y:S06]  /*5f30*/  @!P0 BRA `(.L_x_121) ;  /* 0x0000000000f08947 */ /* 0x002fec0003800000 */
.L_x_133:
[----:B------:R-:W1:Y:S01]  /*5f40*/  SYNCS.PHASECHK.TRANS64.TRYWAIT P0, [R6+URZ], R5 ;  /* 0x00000005060075a7 */ /* 0x000e62000800017f */
[----:B------:R-:W-:-:S05]  /*5f50*/  VIADD R0, R0, 0x1 ;  /* 0x0000000100007836 */ /* 0x000fca0000000000 */
[----:B------:R-:W-:-:S04]  /*5f60*/  ISETP.NE.AND P1, PT, R0, 0x5, PT ;  /* 0x000000050000780c */ /* 0x000fc80003f25270 */
[----:B------:R-:W-:Y:S02]  /*5f70*/  SEL R2, RZ, 0x1, P1 ;  /* 0x00000001ff027807 */ /* 0x000fe40000800000 */
[----:B------:R-:W-:Y:S02]  /*5f80*/  SEL R0, R0, RZ, P1 ;  /* 0x000000ff00007207 */ /* 0x000fe40000800000 */
[----:B------:R-:W-:-:S03]  /*5f90*/  LOP3.LUT R7, R7, R2, RZ, 0x3c, !PT ;  /* 0x0000000207077212 */ /* 0x000fc600078e3cff */
[----:B0-----:R-:W-:Y:S01]  /*5fa0*/  IMAD R9, R0, 0x8, R3 ;  /* 0x0000000800097824 */ /* 0x001fe200078e0203 */
[----:B------:R-:W-:Y:S01]  /*5fb0*/  SHF.L.U32 R4, R7, 0x1f, RZ ;  /* 0x0000001f07047819 */ /* 0x000fe200000006ff */
[----:B-1----:R-:W-:Y:S06]  /*5fc0*/  @!P0 BRA `(.L_x_122) ;  /* 0x0000000000e08947 */ /* 0x002fec0003800000 */
.L_x_134:
[----:B------:R-:W1:Y:S01]  /*5fd0*/  SYNCS.PHASECHK.TRANS64.TRYWAIT P0, [R9+URZ], R4 ;  /* 0x00000004090075a7 */ /* 0x000e62000800017f */
[----:B------:R-:W-:-:S05]  /*5fe0*/  VIADD R0, R0, 0x1 ;  /* 0x0000000100007836 */ /* 0x000fca0000000000 */
[----:B------:R-:W-:-:S04]  /*5ff0*/  ISETP.NE.AND P1, PT, R0, 0x5, PT ;  /* 0x000000050000780c */ /* 0x000fc80003f25270 */
[----:B------:R-:W-:Y:S02]  /*6000*/  SEL R2, RZ, 0x1, P1 ;  /* 0x00000001ff027807 */ /* 0x000fe40000800000 */
[----:B------:R-:W-:Y:S02]  /*6010*/  SEL R0, R0, RZ, P1 ;  /* 0x000000ff00007207 */ /* 0x000fe40000800000 */
[----:B------:R-:W-:Y:S01]  /*6020*/  LOP3.LUT R2, R7, R2, RZ, 0x3c, !PT ;  /* 0x0000000207027212 */ /* 0x000fe200078e3cff */
[----:B-1----:R-:W-:Y:S06]  /*6030*/  @!P0 BRA `(.L_x_123) ;  /* 0x0000000000d88947 */ /* 0x002fec0003800000 */
.L_x_135:
[----:B------:R-:W-:Y:S01]  /*6040*/  IMAD R3, R0, 0x8, R3 ;  /* 0x0000000800037824 */ /* 0x000fe200078e0203 */
[----:B------:R-:W-:-:S07]  /*6050*/  SHF.L.U32 R0, R2, 0x1f, RZ ;  /* 0x0000001f02007819 */ /* 0x000fce00000006ff */
.L_x_124:
[----:B--2---:R2:W3:Y:S02]  /*6060*/  SYNCS.PHASECHK.TRANS64.TRYWAIT P0, [R3+URZ], R0 ;  /* 0x00000000030075a7 */ /* 0x0044e4000800017f */
[----:B---3--:R-:W-:Y:S05]  /*6070*/  @!P0 NANOSLEEP.SYNCS 0x989680 ;  /* 0x009896800000895d */ /* 0x008fea0003900000 */
[----:B------:R-:W3:Y:S02]  /*6080*/  @!P0 SYNCS.PHASECHK.TRANS64 P0, [R3+URZ], R0 ;  /* 0x00000000030085a7 */ /* 0x000ee4000800007f */
[----:B---3--:R-:W-:Y:S05]  /*6090*/  @!P0 BRA `(.L_x_124) ;  /* 0xfffffffc00f08947 */ /* 0x008fea000383ffff */
.L_x_118:
[----:B------:R-:W-:Y:S05]  /*60a0*/  BSYNC B0 ;  /* 0x0000000000007941 */ /* 0x000fea0003800000 */
.L_x_117:
[----:B------:R-:W-:Y:S05]  /*60b0*/  EXIT ;  /* 0x000000000000794d */ /* 0x000fea0003800000 */
.L_x_21:
[----:B---3--:R3:W4:Y:S02]  /*60c0*/  SYNCS.PHASECHK.TRANS64.TRYWAIT P1, [R3+URZ], R0 ;  /* 0x00000000030075a7 */ /* 0x008724000802017f */
[----:B----4-:R-:W-:Y:S05]  /*60d0*/  @!P1 NANOSLEEP.SYNCS 0x989680 ;  /* 0x009896800000995d */ /* 0x010fea0003900000 */
[----:B------:R-:W4:Y:S02]  /*60e0*/  @!P1 SYNCS.PHASECHK.TRANS64 P1, [R3+URZ], R0 ;  /* 0x00000000030095a7 */ /* 0x000f24000802007f */
[----:B----4-:R-:W-:Y:S05]  /*60f0*/  @!P1 BRA `(.L_x_21) ;  /* 0xfffffffc00f09947 */ /* 0x010fea000383ffff */
[----:B------:R-:W-:Y:S05]  /*6100*/  BRA `(.L_x_20) ;  /* 0xffffffb400087947 */ /* 0x000fea000383ffff */
.L_x_26:
[----:B-1----:R1:W2:Y:S02]  /*6110*/  SYNCS.PHASECHK.TRANS64.TRYWAIT P1, [R5+URZ], R4 ;  /* 0x00000004050075a7 */ /* 0x0022a4000802017f */
[----:B--2---:R-:W-:Y:S05]  /*6120*/  @!P1 NANOSLEEP.SYNCS 0x989680 ;  /* 0x009896800000995d */ /* 0x004fea0003900000 */
[----:B------:R-:W2:Y:S02]  /*6130*/  @!P1 SYNCS.PHASECHK.TRANS64 P1, [R5+URZ], R4 ;  /* 0x00000004050095a7 */ /* 0x000ea4000802007f */
[----:B--2---:R-:W-:Y:S05]  /*6140*/  @!P1 BRA `(.L_x_26) ;  /* 0xfffffffc00f09947 */ /* 0x004fea000383ffff */
[----:B------:R-:W-:Y:S05]  /*6150*/  BRA `(.L_x_25) ;  /* 0xffffffb400f87947 */ /* 0x000fea000383ffff */
.L_x_105:
[----:B------:R-:W-:Y:S01]  /*6160*/  BSSY B1, `(.L_x_125) ;  /* 0x0000006000017945 */ /* 0x000fe20003800000 */
[----:B------:R-:W-:-:S07]  /*6170*/  IMAD.MOV.U32 R15, RZ, RZ, -0x1 ;  /* 0xffffffffff0f7424 */ /* 0x000fce00078e00ff */
[----:B------:R-:W-:Y:S05]  /*6180*/  WARPSYNC.COLLECTIVE R15, `(.L_x_126) ;  /* 0x000000000f0c7348 */ /* 0x000fea0003c00000 */
[----:B------:R-:W-:Y:S02]  /*6190*/  ELECT P6, UR62, PT ;  /* 0x00000000003e782f */ /* 0x000fe400038c0000 */
[----:B------:R-:W-:Y:S01]  /*61a0*/  MOV R14, UR62 ;  /* 0x0000003e000e7c02 */ /* 0x000fe20008000f00 */
[----:B------:R-:W-:Y:S10]  /*61b0*/  ENDCOLLECTIVE ;  /* 0x000000000000791b */ /* 0x000ff40003800000 */
.L_x_126:
[----:B------:R-:W-:Y:S05]  /*61c0*/  BSYNC B1 ;  /* 0x0000000000017941 */ /* 0x000fea0003800000 */
.L_x_125:
[----:B------:R-:W-:Y:S05]  /*61d0*/  BRA `(.L_x_127) ;  /* 0xfffffff000147947 */ /* 0x000fea000383ffff */
.L_x_108:
[----:B0-----:R0:W1:Y:S02]  /*61e0*/  SYNCS.PHASECHK.TRANS64.TRYWAIT P0, [R14+URZ+0x28], R7 ;  /* 0x000028070e0075a7 */ /* 0x001064000800017f */
[----:B-1----:R-:W-:Y:S05]  /*61f0*/  @!P0 NANOSLEEP.SYNCS 0x989680 ;  /* 0x009896800000895d */ /* 0x002fea0003900000 */
[----:B------:R-:W1:Y:S02]  /*6200*/  @!P0 SYNCS.PHASECHK.TRANS64 P0, [R14+URZ+0x28], R7 ;  /* 0x000028070e0085a7 */ /* 0x000e64000800007f */
[----:B-1----:R-:W-:Y:S05]  /*6210*/  @!P0 BRA `(.L_x_108) ;  /* 0xfffffffc00f08947 */ /* 0x002fea000383ffff */
[----:B------:R-:W-:Y:S05]  /*6220*/  BRA `(.L_x_128) ;  /* 0xfffffff000507947 */ /* 0x000fea000383ffff */
.L_x_116:
[----:B------:R-:W-:Y:S01]  /*6230*/  BSSY B0, `(.L_x_129) ;  /* 0x0000006000007945 */ /* 0x000fe20003800000 */
[----:B------:R-:W-:-:S07]  /*6240*/  IMAD.MOV.U32 R15, RZ, RZ, -0x1 ;  /* 0xffffffffff0f7424 */ /* 0x000fce00078e00ff */
[----:B------:R-:W-:Y:S05]  /*6250*/  WARPSYNC.COLLECTIVE R15, `(.L_x_130) ;  /* 0x000000000f0c7348 */ /* 0x000fea0003c00000 */
[----:B------:R-:W-:Y:S02]  /*6260*/  ELECT P6, UR62, PT ;  /* 0x00000000003e782f */ /* 0x000fe400038c0000 */
[----:B------:R-:W-:Y:S01]  /*6270*/  MOV R14, UR62 ;  /* 0x0000003e000e7c02 */ /* 0x000fe20008000f00 */
[----:B------:R-:W-:Y:S10]  /*6280*/  ENDCOLLECTIVE ;  /* 0x000000000000791b */ /* 0x000ff40003800000 */
.L_x_130:
[----:B------:R-:W-:Y:S05]  /*6290*/  BSYNC B0 ;  /* 0x0000000000007941 */ /* 0x000fea0003800000 */
.L_x_129:
[----:B------:R-:W-:Y:S05]  /*62a0*/  BRA `(.L_x_131) ;  /* 0xfffffff800ac7947 */ /* 0x000fea000383ffff */
.L_x_120:
[----:B0-----:R0:W1:Y:S02]  /*62b0*/  SYNCS.PHASECHK.TRANS64.TRYWAIT P0, [R7+URZ], R2 ;  /* 0x00000002070075a7 */ /* 0x001064000800017f */
[----:B-1----:R-:W-:Y:S05]  /*62c0*/  @!P0 NANOSLEEP.SYNCS 0x989680 ;  /* 0x009896800000895d */ /* 0x002fea0003900000 */
[----:B------:R-:W1:Y:S02]  /*62d0*/  @!P0 SYNCS.PHASECHK.TRANS64 P0, [R7+URZ], R2 ;  /* 0x00000002070085a7 */ /* 0x000e64000800007f */
[----:B-1----:R-:W-:Y:S05]  /*62e0*/  @!P0 BRA `(.L_x_120) ;  /* 0xfffffffc00f08947 */ /* 0x002fea000383ffff */
[----:B------:R-:W-:Y:S05]  /*62f0*/  BRA `(.L_x_132) ;  /* 0xfffffff800ec7947 */ /* 0x000fea000383ffff */
.L_x_121:
[----:B0-----:R0:W1:Y:S02]  /*6300*/  SYNCS.PHASECHK.TRANS64.TRYWAIT P0, [R9+URZ], R4 ;  /* 0x00000004090075a7 */ /* 0x001064000800017f */
[----:B-1----:R-:W-:Y:S05]  /*6310*/  @!P0 NANOSLEEP.SYNCS 0x989680 ;  /* 0x009896800000895d */ /* 0x002fea0003900000 */
[----:B------:R-:W1:Y:S02]  /*6320*/  @!P0 SYNCS.PHASECHK.TRANS64 P0, [R9+URZ], R4 ;  /* 0x00000004090085a7 */ /* 0x000e64000800007f */
[----:B-1----:R-:W-:Y:S05]  /*6330*/  @!P0 BRA `(.L_x_121) ;  /* 0xfffffffc00f08947 */ /* 0x002fea000383ffff */
[----:B------:R-:W-:Y:S05]  /*6340*/  BRA `(.L_x_133) ;  /* 0xfffffff800fc7947 */ /* 0x000fea000383ffff */
.L_x_122:
[----:B0-----:R0:W1:Y:S02]  /*6350*/  SYNCS.PHASECHK.TRANS64.TRYWAIT P0, [R6+URZ], R5 ;  /* 0x00000005060075a7 */ /* 0x001064000800017f */
[----:B-1----:R-:W-:Y:S05]  /*6360*/  @!P0 NANOSLEEP.SYNCS 0x989680 ;  /* 0x009896800000895d */ /* 0x002fea0003900000 */
[----:B------:R-:W1:Y:S02]  /*6370*/  @!P0 SYNCS.PHASECHK.TRANS64 P0, [R6+URZ], R5 ;  /* 0x00000005060085a7 */ /* 0x000e64000800007f */
[----:B-1----:R-:W-:Y:S05]  /*6380*/  @!P0 BRA `(.L_x_122) ;  /* 0xfffffffc00f08947 */ /* 0x002fea000383ffff */
[----:B------:R-:W-:Y:S05]  /*6390*/  BRA `(.L_x_134) ;  /* 0xfffffffc000c7947 */ /* 0x000fea000383ffff */
.L_x_123:
[----:B-1----:R1:W2:Y:S02]  /*63a0*/  SYNCS.PHASECHK.TRANS64.TRYWAIT P0, [R9+URZ], R4 ;  /* 0x00000004090075a7 */ /* 0x0022a4000800017f */
[----:B--2---:R-:W-:Y:S05]  /*63b0*/  @!P0 NANOSLEEP.SYNCS 0x989680 ;  /* 0x009896800000895d */ /* 0x004fea0003900000 */
[----:B------:R-:W2:Y:S02]  /*63c0*/  @!P0 SYNCS.PHASECHK.TRANS64 P0, [R9+URZ], R4 ;  /* 0x00000004090085a7 */ /* 0x000ea4000800007f */
[----:B--2---:R-:W-:Y:S05]  /*63d0*/  @!P0 BRA `(.L_x_123) ;  /* 0xfffffffc00f08947 */ /* 0x004fea000383ffff */
[----:B------:R-:W-:Y:S05]  /*63e0*/  BRA `(.L_x_135) ;  /* 0xfffffffc00147947 */ /* 0x000fea000383ffff */
.L_x_136:
[----:B------:R-:W-:-:S00]  /*63f0*/  BRA `(.L_x_136) ;  /* 0xfffffffc00fc7947 */ /* 0x000fc0000383ffff */
[----:B------:R-:W-:-:S00]  /*6400*/  NOP ;  /* 0x0000000000007918 */ /* 0x000fc00000000000 */
[----:B------:R-:W-:-:S00]  /*6410*/  NOP ;  /* 0x0000000000007918 */ /* 0x000fc00000000000 */
[----:B------:R-:W-:-:S00]  /*6420*/  NOP ;  /* 0x0000000000007918 */ /* 0x000fc00000000000 */
[----:B------:R-:W-:-:S00]  /*6430*/  NOP ;  /* 0x0000000000007918 */ /* 0x000fc00000000000 */
[----:B------:R-:W-:-:S00]  /*6440*/  NOP ;  /* 0x0000000000007918 */ /* 0x000fc00000000000 */
[----:B------:R-:W-:-:S00]  /*6450*/  NOP ;  /* 0x0000000000007918 */ /* 0x000fc00000000000 */
[----:B------:R-:W-:-:S00]  /*6460*/  NOP ;  /* 0x0000000000007918 */ /* 0x000fc00000000000 */
[----:B------:R-:W-:-:S00]  /*6470*/  NOP ;  /* 0x0000000000007918 */ /* 0x000fc00000000000 */
.L_x_137:


//--------------------- .nv.global.init           --------------------------
	.section	.nv.global.init,"aw",@progbits
.nv.global.init:
	.type		$str$22,@object
	.size		$str$22,($str$23 - $str$22)
$str$22:
        /*0000*/ 	.byte	0x6b, 0x5f, 0x74, 0x69, 0x6c, 0x65, 0x5f, 0x63, 0x6f, 0x75, 0x6e, 0x74, 0x20, 0x3e, 0x3d, 0x20
        /*0010*/ 	.byte	0x31, 0x00
	.type		$str$23,@object
	.size		$str$23,(__unnamed_1 - $str$23)
$str$23:
        /*0012*/ 	.byte	0x2f, 0x74, 0x6d, 0x70, 0x2f, 0x63, 0x75, 0x74, 0x6c, 0x61, 0x73, 0x73, 0x5f, 0x73, 0x77, 0x65
        /*0022*/ 	.byte	0x65, 0x70, 0x5f, 0x73, 0x72, 0x63, 0x2f, 0x69, 0x6e, 0x63, 0x6c, 0x75, 0x64, 0x65, 0x2f, 0x63
        /*0032*/ 	.byte	0x75, 0x74, 0x6c, 0x61, 0x73, 0x73, 0x2f, 0x67, 0x65, 0x6d, 0x6d, 0x2f, 0x63, 0x6f, 0x6c, 0x6c
        /*0042*/ 	.byte	0x65, 0x63, 0x74, 0x69, 0x76, 0x65, 0x2f, 0x73, 0x6d, 0x39, 0x30, 0x5f, 0x6d, 0x6d, 0x61, 0x5f
        /*0052*/ 	.byte	0x74, 0x6d, 0x61, 0x5f, 0x67, 0x6d, 0x6d, 0x61, 0x5f, 0x73, 0x73, 0x5f, 0x77, 0x61, 0x72, 0x70
        /*0062*/ 	.byte	0x73, 0x70, 0x65, 0x63, 0x69, 0x61, 0x6c, 0x69, 0x7a, 0x65, 0x64, 0x2e, 0x68, 0x70, 0x70, 0x00
	.type		__unnamed_1,@object
	.size		__unnamed_1,(.L_0 - __unnamed_1)
__unnamed_1:
        /*0072*/ 	.byte	0x76, 0x6f, 0x69, 0x64, 0x20, 0x63, 0x75, 0x74, 0x6c, 0x61, 0x73, 0x73, 0x3a, 0x3a, 0x67, 0x65
        /* <DEDUP_REMOVED lines=178> */
.L_0:


//--------------------- .nv.shared._ZN7cutlass13device_kernelINS_4gemm6kernel13GemmUniversalIN4cute5tupleIJiiiiEEENS1_10collective13CollectiveMmaINS1_34MainloopSm90TmaGmmaWarpSpecializedILi5ENS5_IJNS4_1CILi2EEESB_NSA_ILi1EEEEEENS1_35KernelTmaWarpSpecializedCooperativeEEENS5_IJNSA_ILi128EEENSA_ILi64EEENSA_ILi32EEEEEENS_10tfloat32_tENS5_IJlSC_lEEESK_SL_NS4_8TiledMMAINS4_8MMA_AtomIJNS4_4SM904GMMA29MMA_64x64x8_F32TF32TF32_SS_TNILNSP_7ScaleInE1ELSR_1EEEEEENS4_6LayoutINS5_IJSB_SC_SC_EEENS5_IJSC_NSA_ILi0EEESW_EEEEENS5_IJNS4_10UnderscoreESZ_SZ_EEEEENS4_23SM90_TMA_LOAD_MULTICASTENS4_14ComposedLayoutINS4_7SwizzleILi3ELi4ELi3EEENS4_18smem_ptr_flag_bitsILi32EEENSU_INS5_IJNSA_ILi8EEESI_EEENS5_IJSI_SC_EEEEEEEvNS4_8identityES12_S1C_vS1D_EENS_8epilogue10collective6detail29Sm90TmaWarpSpecializedAdapterINS1G_15DefaultEpilogueISK_SL_SL_NS1F_6thread17LinearCombinationISK_Li1EffLNS1K_9ScaleType4KindE0ELNS_15FloatRoundStyleE2ESK_EENS1_15EpilogueDefaultEEEEEvvEEEEvNT_6ParamsE --------------------------
	.section	.nv.shared._ZN7cutlass13device_kernelINS_4gemm6kernel13GemmUniversalIN4cute5tupleIJiiiiEEENS1_10collective13CollectiveMmaINS1_34MainloopSm90TmaGmmaWarpSpecializedILi5ENS5_IJNS4_1CILi2EEESB_NSA_ILi1EEEEEENS1_35KernelTmaWarpSpecializedCooperativeEEENS5_IJNSA_ILi128EEENSA_ILi64EEENSA_ILi32EEEEEENS_10tfloat32_tENS5_IJlSC_lEEESK_SL_NS4_8TiledMMAINS4_8MMA_AtomIJNS4_4SM904GMMA29MMA_64x64x8_F32TF32TF32_SS_TNILNSP_7ScaleInE1ELSR_1EEEEEENS4_6LayoutINS5_IJSB_SC_SC_EEENS5_IJSC_NSA_ILi0EEESW_EEEEENS5_IJNS4_10UnderscoreESZ_SZ_EEEEENS4_23SM90_TMA_LOAD_MULTICASTENS4_14ComposedLayoutINS4_7SwizzleILi3ELi4ELi3EEENS4_18smem_ptr_flag_bitsILi32EEENSU_INS5_IJNSA_ILi8EEESI_EEENS5_IJSI_SC_EEEEEEEvNS4_8identityES12_S1C_vS1D_EENS_8epilogue10collective6detail29Sm90TmaWarpSpecializedAdapterINS1G_15DefaultEpilogueISK_SL_SL_NS1F_6thread17LinearCombinationISK_Li1EffLNS1K_9ScaleType4KindE0ELNS_15FloatRoundStyleE2ESK_EENS1_15EpilogueDefaultEEEEEvvEEEEvNT_6ParamsE,"aw",@nobits
	.sectionflags	@""
	.align	16
	.zero		1024


//--------------------- .nv.shared.reserved.0     --------------------------
	.section	.nv.shared.reserved.0,"aw",@nobits
	.weak		__nv_reservedSMEM_offset_0_alias
	.size		__nv_reservedSMEM_offset_0_alias, 0, 0
	.other		__nv_reservedSMEM_offset_0_alias,@"STO_CUDA_RESERVED_SHARED STV_DEFAULT"
__nv_reservedSMEM_offset_0_alias:
	.zero		0


//--------------------- .nv.global                --------------------------
	.section	.nv.global,"aw",@nobits
.nv.global:
	.type		_ZN39_INTERNAL_5dac63bd_4_k_cu_8753925f_70964cute1_E,@object
	.size		_ZN39_INTERNAL_5dac63bd_4_k_cu_8753925f_70964cute1_E,(_ZN39_INTERNAL_5dac63bd_4_k_cu_8753925f_70964cuda3std3__45__cpo6cbeginE - _ZN39_INTERNAL_5dac63bd_4_k_cu_8753925f_70964cute1_E)
_ZN39_INTERNAL_5dac63bd_4_k_cu_8753925f_70964cute1_E:
	.zero		1
	.type		_ZN39_INTERNAL_5dac63bd_4_k_cu_8753925f_70964cuda3std3__45__cpo6cbeginE,@object
	.size		_ZN39_INTERNAL_5dac63bd_4_k_cu_8753925f_70964cuda3std3__45__cpo6cbeginE,(_ZN39_INTERNAL_5dac63bd_4_k_cu_8753925f_70964cuda3std3__48in_placeE - _ZN39_INTERNAL_5dac63bd_4_k_cu_8753925f_70964cuda3std3__45__cpo6cbeginE)
_ZN39_INTERNAL_5dac63bd_4_k_cu_8753925f_70964cuda3std3__45__cpo6cbeginE:
	.zero		1
	.type		_ZN39_INTERNAL_5dac63bd_4_k_cu_8753925f_70964cuda3std3__48in_placeE,@object
	.size		_ZN39_INTERNAL_5dac63bd_4_k_cu_8753925f_70964cuda3std3__48in_placeE,(_ZN39_INTERNAL_5dac63bd_4_k_cu_8753925f_70964cuda3std6ranges3__45__cpo9iter_moveE - _ZN39_INTERNAL_5dac63bd_4_k_cu_8753925f_70964cuda3std3__48in_placeE)
_ZN39_INTERNAL_5dac63bd_4_k_cu_8753925f_70964cuda3std3__48in_placeE:
	.zero		1
	.type		_ZN39_INTERNAL_5dac63bd_4_k_cu_8753925f_70964cuda3std6ranges3__45__cpo9iter_moveE,@object
	.size		_ZN39_INTERNAL_5dac63bd_4_k_cu_8753925f_70964cuda3std6ranges3__45__cpo9iter_moveE,(_ZN39_INTERNAL_5dac63bd_4_k_cu_8753925f_70964cuda3std3__45__cpo5beginE - _ZN39_INTERNAL_5dac63bd_4_k_cu_8753925f_70964cuda3std6ranges3__45__cpo9iter_moveE)
_ZN39_INTERNAL_5dac63bd_4_k_cu_8753925f_70964cuda3std6ranges3__45__cpo9iter_moveE:
	.zero		1
	.type		_ZN39_INTERNAL_5dac63bd_4_k_cu_8753925f_70964cuda3std3__45__cpo5beginE,@object
	.size		_ZN39_INTERNAL_5dac63bd_4_k_cu_8753925f_70964cuda3std3__45__cpo5beginE,(_ZN39_INTERNAL_5dac63bd_4_k_cu_8753925f_70964cuda3std3__441_GLOBAL__N__5dac63bd_4_k_cu_8753925f_70966ignoreE - _ZN39_INTERNAL_5dac63bd_4_k_cu_8753925f_70964cuda3std3__45__cpo5beginE)
_ZN39_INTERNAL_5dac63bd_4_k_cu_8753925f_70964cuda3std3__45__cpo5beginE:
	.zero		1
	.type		_ZN39_INTERNAL_5dac63bd_4_k_cu_8753925f_70964cuda3std3__441_GLOBAL__N__5dac63bd_4_k_cu_8753925f_70966ignoreE,@object
	.size		_ZN39_INTERNAL_5dac63bd_4_k_cu_8753925f_70964cuda3std3__441_GLOBAL__N__5dac63bd_4_k_cu_8753925f_70966ignoreE,(_ZN39_INTERNAL_5dac63bd_4_k_cu_8753925f_70964cute7productE - _ZN39_INTERNAL_5dac63bd_4_k_cu_8753925f_70964cuda3std3__441_GLOBAL__N__5dac63bd_4_k_cu_8753925f_70966ignoreE)
_ZN39_INTERNAL_5dac63bd_4_k_cu_8753925f_70964cuda3std3__441_GLOBAL__N__5dac63bd_4_k_cu_8753925f_70966ignoreE:
	.zero		1
	.type		_ZN39_INTERNAL_5dac63bd_4_k_cu_8753925f_70964cute7productE,@object
	.size		_ZN39_INTERNAL_5dac63bd_4_k_cu_8753925f_70964cute7productE,(_ZN39_INTERNAL_5dac63bd_4_k_cu_8753925f_70964cuda3std3__45__cpo3endE - _ZN39_INTERNAL_5dac63bd_4_k_cu_8753925f_70964cute7productE)
_ZN39_INTERNAL_5dac63bd_4_k_cu_8753925f_70964cute7productE:
	.zero		1
	.type		_ZN39_INTERNAL_5dac63bd_4_k_cu_8753925f_70964cuda3std3__45__cpo3endE,@object
	.size		_ZN39_INTERNAL_5dac63bd_4_k_cu_8753925f_70964cuda3std3__45__cpo3endE,(_ZN39_INTERNAL_5dac63bd_4_k_cu_8753925f_70964cuda3std3__419piecewise_constructE - _ZN39_INTERNAL_5dac63bd_4_k_cu_8753925f_70964cuda3std3__45__cpo3endE)
_ZN39_INTERNAL_5dac63bd_4_k_cu_8753925f_70964cuda3std3__45__cpo3endE:
	.zero		1
	.type		_ZN39_INTERNAL_5dac63bd_4_k_cu_8753925f_70964cuda3std3__419piecewise_constructE,@object
	.size		_ZN39_INTERNAL_5dac63bd_4_k_cu_8753925f_70964cuda3std3__419piecewise_constructE,(_ZN39_INTERNAL_5dac63bd_4_k_cu_8753925f_70964cuda3std3__45__cpo4cendE - _ZN39_INTERNAL_5dac63bd_4_k_cu_8753925f_70964cuda3std3__419piecewise_constructE)
_ZN39_INTERNAL_5dac63bd_4_k_cu_8753925f_70964cuda3std3__419piecewise_constructE:
	.zero		1
	.type		_ZN39_INTERNAL_5dac63bd_4_k_cu_8753925f_70964cuda3std3__45__cpo4cendE,@object
	.size		_ZN39_INTERNAL_5dac63bd_4_k_cu_8753925f_70964cuda3std3__45__cpo4cendE,(_ZN39_INTERNAL_5dac63bd_4_k_cu_8753925f_70964cuda3std6ranges3__45__cpo4swapE - _ZN39_INTERNAL_5dac63bd_4_k_cu_8753925f_70964cuda3std3__45__cpo4cendE)
_ZN39_INTERNAL_5dac63bd_4_k_cu_8753925f_70964cuda3std3__45__cpo4cendE:
	.zero		1
	.type		_ZN39_INTERNAL_5dac63bd_4_k_cu_8753925f_70964cuda3std6ranges3__45__cpo4swapE,@object
	.size		_ZN39_INTERNAL_5dac63bd_4_k_cu_8753925f_70964cuda3std6ranges3__45__cpo4swapE,(.L_8 - _ZN39_INTERNAL_5dac63bd_4_k_cu_8753925f_70964cuda3std6ranges3__45__cpo4swapE)
_ZN39_INTERNAL_5dac63bd_4_k_cu_8753925f_70964cuda3std6ranges3__45__cpo4swapE:
	.zero		1
.L_8:


//--------------------- .nv.constant0._ZN7cutlass13device_kernelINS_4gemm6kernel13GemmUniversalIN4cute5tupleIJiiiiEEENS1_10collective13CollectiveMmaINS1_34MainloopSm90TmaGmmaWarpSpecializedILi5ENS5_IJNS4_1CILi2EEESB_NSA_ILi1EEEEEENS1_35KernelTmaWarpSpecializedCooperativeEEENS5_IJNSA_ILi128EEENSA_ILi64EEENSA_ILi32EEEEEENS_10tfloat32_tENS5_IJlSC_lEEESK_SL_NS4_8TiledMMAINS4_8MMA_AtomIJNS4_4SM904GMMA29MMA_64x64x8_F32TF32TF32_SS_TNILNSP_7ScaleInE1ELSR_1EEEEEENS4_6LayoutINS5_IJSB_SC_SC_EEENS5_IJSC_NSA_ILi0EEESW_EEEEENS5_IJNS4_10UnderscoreESZ_SZ_EEEEENS4_23SM90_TMA_LOAD_MULTICASTENS4_14ComposedLayoutINS4_7SwizzleILi3ELi4ELi3EEENS4_18smem_ptr_flag_bitsILi32EEENSU_INS5_IJNSA_ILi8EEESI_EEENS5_IJSI_SC_EEEEEEEvNS4_8identityES12_S1C_vS1D_EENS_8epilogue10collective6detail29Sm90TmaWarpSpecializedAdapterINS1G_15DefaultEpilogueISK_SL_SL_NS1F_6thread17LinearCombinationISK_Li1EffLNS1K_9ScaleType4KindE0ELNS_15FloatRoundStyleE2ESK_EENS1_15EpilogueDefaultEEEEEvvEEEEvNT_6ParamsE --------------------------
	.section	.nv.constant0._ZN7cutlass13device_kernelINS_4gemm6kernel13GemmUniversalIN4cute5tupleIJiiiiEEENS1_10collective13CollectiveMmaINS1_34MainloopSm90TmaGmmaWarpSpecializedILi5ENS5_IJNS4_1CILi2EEESB_NSA_ILi1EEEEEENS1_35KernelTmaWarpSpecializedCooperativeEEENS5_IJNSA_ILi128EEENSA_ILi64EEENSA_ILi32EEEEEENS_10tfloat32_tENS5_IJlSC_lEEESK_SL_NS4_8TiledMMAINS4_8MMA_AtomIJNS4_4SM904GMMA29MMA_64x64x8_F32TF32TF32_SS_TNILNSP_7ScaleInE1ELSR_1EEEEEENS4_6LayoutINS5_IJSB_SC_SC_EEENS5_IJSC_NSA_ILi0EEESW_EEEEENS5_IJNS4_10UnderscoreESZ_SZ_EEEEENS4_23SM90_TMA_LOAD_MULTICASTENS4_14ComposedLayoutINS4_7SwizzleILi3ELi4ELi3EEENS4_18smem_ptr_flag_bitsILi32EEENSU_INS5_IJNSA_ILi8EEESI_EEENS5_IJSI_SC_EEEEEEEvNS4_8identityES12_S1C_vS1D_EENS_8epilogue10collective6detail29Sm90TmaWarpSpecializedAdapterINS1G_15DefaultEpilogueISK_SL_SL_NS1F_6thread17LinearCombinationISK_Li1EffLNS1K_9ScaleType4KindE0ELNS_15FloatRoundStyleE2ESK_EENS1_15EpilogueDefaultEEEEEvvEEEEvNT_6ParamsE,"a",@progbits
	.sectionflags	@""
	.align	4
.nv.constant0._ZN7cutlass13device_kernelINS_4gemm6kernel13GemmUniversalIN4cute5tupleIJiiiiEEENS1_10collective13CollectiveMmaINS1_34MainloopSm90TmaGmmaWarpSpecializedILi5ENS5_IJNS4_1CILi2EEESB_NSA_ILi1EEEEEENS1_35KernelTmaWarpSpecializedCooperativeEEENS5_IJNSA_ILi128EEENSA_ILi64EEENSA_ILi32EEEEEENS_10tfloat32_tENS5_IJlSC_lEEESK_SL_NS4_8TiledMMAINS4_8MMA_AtomIJNS4_4SM904GMMA29MMA_64x64x8_F32TF32TF32_SS_TNILNSP_7ScaleInE1ELSR_1EEEEEENS4_6LayoutINS5_IJSB_SC_SC_EEENS5_IJSC_NSA_ILi0EEESW_EEEEENS5_IJNS4_10UnderscoreESZ_SZ_EEEEENS4_23SM90_TMA_LOAD_MULTICASTENS4_14ComposedLayoutINS4_7SwizzleILi3ELi4ELi3EEENS4_18smem_ptr_flag_bitsILi32EEENSU_INS5_IJNSA_ILi8EEESI_EEENS5_IJSI_SC_EEEEEEEvNS4_8identityES12_S1C_vS1D_EENS_8epilogue10collective6detail29Sm90TmaWarpSpecializedAdapterINS1G_15DefaultEpilogueISK_SL_SL_NS1F_6thread17LinearCombinationISK_Li1EffLNS1K_9ScaleType4KindE0ELNS_15FloatRoundStyleE2ESK_EENS1_15EpilogueDefaultEEEEEvvEEEEvNT_6ParamsE:
	.zero		1664


//--------------------- SYMBOLS --------------------------

	.type		.nv.reservedSmem.offset0,@object
	.size		.nv.reservedSmem.offset0,0x4
	.type		__assertfail,@function
